	.target	sm_90a

	.elftype	@"ET_EXEC"


//--------------------- .note.nv.tkinfo           --------------------------
	.section	.note.nv.tkinfo,"",@"SHT_NOTE"
	.sectionflags	@"SHF_NOTE_NV_TKINFO"
	.tkinfo
        /*0018*/ 	.word	0x00000002
        /*0030*/ 	.string	""
        /*0030*/ 	.string	"ptxas"
        /*0030*/ 	.string	"Cuda compilation tools, release 13.0, V13.0.88"
        /*0030*/ 	.string	"Build cuda_13.0.r13.0/compiler.36424714_0"
        /*0030*/ 	.string	"-arch sm_90a -m 64 "



//--------------------- .note.nv.cuinfo           --------------------------
	.section	.note.nv.cuinfo,"",@"SHT_NOTE"
	.sectionflags	@"SHF_NOTE_NV_CUINFO"
        /*0018*/ 	.short	0x0002
        /*001a*/ 	.short	0x005a
        /*001c*/ 	.short	0x0082
	.zero		2


//--------------------- .nv.info                  --------------------------
	.section	.nv.info,"",@"SHT_CUDA_INFO"
	.align	4


	//----- nvinfo : EIATTR_REGCOUNT
	.align		4
        /*0000*/ 	.byte	0x04, 0x2f
        /*0002*/ 	.short	(.L_12 - .L_11)
	.align		4
.L_11:
        /*0004*/ 	.word	index@(_ZN7cutlass13device_kernelINS_4gemm6kernel13GemmUniversalIN4cute5tupleIJiiiiEEENS1_10collective13CollectiveMmaINS1_37MainloopSm90TmaGmmaWarpSpecializedFP8ILi4ENS5_IJNS4_1CILi1EEESB_SB_EEENS1_35KernelTmaWarpSpecializedCooperativeEEENS5_IJNSA_ILi128EEENSA_ILi64EEENSA_ILi32EEEEEENS_12float_e5m2_tENS5_IJlSB_lEEESJ_SK_NS4_8TiledMMAINS4_8MMA_AtomIJNS4_4SM904GMMA30MMA_64x64x32_F32E5M2E5M2_SS_TNILNSO_7ScaleInE1ELSQ_1EEEEEENS4_6LayoutINS5_IJNSA_ILi2EEESB_SB_EEENS5_IJSB_NSA_ILi0EEESW_EEEEENS5_IJNS4_10UnderscoreESZ_SZ_EEEEENS4_13SM90_TMA_LOADENS4_14ComposedLayoutINS4_7SwizzleILi1ELi4ELi3EEENS4_18smem_ptr_flag_bitsILi8EEENST_INS5_IJNSA_ILi8EEESH_EEENS5_IJSH_SB_EEEEEEEvNS4_8identityES12_S1C_vS1D_EENS_8epilogue10collective6detail29Sm90TmaWarpSpecializedAdapterINS1G_15DefaultEpilogueISJ_SK_SK_NS1F_6thread17LinearCombinationISJ_Li1EffLNS1K_9ScaleType4KindE0ELNS_15FloatRoundStyleE2ESJ_EENS1_15EpilogueDefaultEEEEEvvEEEEvNT_6ParamsE)
        /*0008*/ 	.word	0x000000a8


	//----- nvinfo : EIATTR_FRAME_SIZE
	.align		4
.L_12:
        /*000c*/ 	.byte	0x04, 0x11
        /*000e*/ 	.short	(.L_14 - .L_13)
	.align		4
.L_13:
        /*0010*/ 	.word	index@(_ZN7cutlass13device_kernelINS_4gemm6kernel13GemmUniversalIN4cute5tupleIJiiiiEEENS1_10collective13CollectiveMmaINS1_37MainloopSm90TmaGmmaWarpSpecializedFP8ILi4ENS5_IJNS4_1CILi1EEESB_SB_EEENS1_35KernelTmaWarpSpecializedCooperativeEEENS5_IJNSA_ILi128EEENSA_ILi64EEENSA_ILi32EEEEEENS_12float_e5m2_tENS5_IJlSB_lEEESJ_SK_NS4_8TiledMMAINS4_8MMA_AtomIJNS4_4SM904GMMA30MMA_64x64x32_F32E5M2E5M2_SS_TNILNSO_7ScaleInE1ELSQ_1EEEEEENS4_6LayoutINS5_IJNSA_ILi2EEESB_SB_EEENS5_IJSB_NSA_ILi0EEESW_EEEEENS5_IJNS4_10UnderscoreESZ_SZ_EEEEENS4_13SM90_TMA_LOADENS4_14ComposedLayoutINS4_7SwizzleILi1ELi4ELi3EEENS4_18smem_ptr_flag_bitsILi8EEENST_INS5_IJNSA_ILi8EEESH_EEENS5_IJSH_SB_EEEEEEEvNS4_8identityES12_S1C_vS1D_EENS_8epilogue10collective6detail29Sm90TmaWarpSpecializedAdapterINS1G_15DefaultEpilogueISJ_SK_SK_NS1F_6thread17LinearCombinationISJ_Li1EffLNS1K_9ScaleType4KindE0ELNS_15FloatRoundStyleE2ESJ_EENS1_15EpilogueDefaultEEEEEvvEEEEvNT_6ParamsE)
        /*0014*/ 	.word	0x00000000


	//----- nvinfo : EIATTR_MIN_STACK_SIZE
	.align		4
.L_14:
        /*0018*/ 	.byte	0x04, 0x12
        /*001a*/ 	.short	(.L_16 - .L_15)
	.align		4
.L_15:
        /*001c*/ 	.word	index@(_ZN7cutlass13device_kernelINS_4gemm6kernel13GemmUniversalIN4cute5tupleIJiiiiEEENS1_10collective13CollectiveMmaINS1_37MainloopSm90TmaGmmaWarpSpecializedFP8ILi4ENS5_IJNS4_1CILi1EEESB_SB_EEENS1_35KernelTmaWarpSpecializedCooperativeEEENS5_IJNSA_ILi128EEENSA_ILi64EEENSA_ILi32EEEEEENS_12float_e5m2_tENS5_IJlSB_lEEESJ_SK_NS4_8TiledMMAINS4_8MMA_AtomIJNS4_4SM904GMMA30MMA_64x64x32_F32E5M2E5M2_SS_TNILNSO_7ScaleInE1ELSQ_1EEEEEENS4_6LayoutINS5_IJNSA_ILi2EEESB_SB_EEENS5_IJSB_NSA_ILi0EEESW_EEEEENS5_IJNS4_10UnderscoreESZ_SZ_EEEEENS4_13SM90_TMA_LOADENS4_14ComposedLayoutINS4_7SwizzleILi1ELi4ELi3EEENS4_18smem_ptr_flag_bitsILi8EEENST_INS5_IJNSA_ILi8EEESH_EEENS5_IJSH_SB_EEEEEEEvNS4_8identityES12_S1C_vS1D_EENS_8epilogue10collective6detail29Sm90TmaWarpSpecializedAdapterINS1G_15DefaultEpilogueISJ_SK_SK_NS1F_6thread17LinearCombinationISJ_Li1EffLNS1K_9ScaleType4KindE0ELNS_15FloatRoundStyleE2ESJ_EENS1_15EpilogueDefaultEEEEEvvEEEEvNT_6ParamsE)
        /*0020*/ 	.word	0x00000000
.L_16:


//--------------------- .nv.compat                --------------------------
	.section	.nv.compat,"",@"SHT_CUDA_COMPAT_INFO"
	.align	4
        /*0000*/ 	.byte	0x02, 0x09, 0x01, 0x00, 0x02, 0x02, 0x04, 0x00, 0x02, 0x05, 0x05, 0x00, 0x03, 0x07, 0x01, 0x01
        /*0010*/ 	.byte	0x02, 0x03, 0x01, 0x00, 0x02, 0x06, 0x01, 0x00, 0x04, 0x0b, 0x08, 0x00, 0x00, 0x00, 0x00, 0x00
        /*0020*/ 	.byte	0x00, 0x00, 0x00, 0x00


//--------------------- .nv.info._ZN7cutlass13device_kernelINS_4gemm6kernel13GemmUniversalIN4cute5tupleIJiiiiEEENS1_10collective13CollectiveMmaINS1_37MainloopSm90TmaGmmaWarpSpecializedFP8ILi4ENS5_IJNS4_1CILi1EEESB_SB_EEENS1_35KernelTmaWarpSpecializedCooperativeEEENS5_IJNSA_ILi128EEENSA_ILi64EEENSA_ILi32EEEEEENS_12float_e5m2_tENS5_IJlSB_lEEESJ_SK_NS4_8TiledMMAINS4_8MMA_AtomIJNS4_4SM904GMMA30MMA_64x64x32_F32E5M2E5M2_SS_TNILNSO_7ScaleInE1ELSQ_1EEEEEENS4_6LayoutINS5_IJNSA_ILi2EEESB_SB_EEENS5_IJSB_NSA_ILi0EEESW_EEEEENS5_IJNS4_10UnderscoreESZ_SZ_EEEEENS4_13SM90_TMA_LOADENS4_14ComposedLayoutINS4_7SwizzleILi1ELi4ELi3EEENS4_18smem_ptr_flag_bitsILi8EEENST_INS5_IJNSA_ILi8EEESH_EEENS5_IJSH_SB_EEEEEEEvNS4_8identityES12_S1C_vS1D_EENS_8epilogue10collective6detail29Sm90TmaWarpSpecializedAdapterINS1G_15DefaultEpilogueISJ_SK_SK_NS1F_6thread17LinearCombinationISJ_Li1EffLNS1K_9ScaleType4KindE0ELNS_15FloatRoundStyleE2ESJ_EENS1_15EpilogueDefaultEEEEEvvEEEEvNT_6ParamsE --------------------------
	.section	.nv.info._ZN7cutlass13device_kernelINS_4gemm6kernel13GemmUniversalIN4cute5tupleIJiiiiEEENS1_10collective13CollectiveMmaINS1_37MainloopSm90TmaGmmaWarpSpecializedFP8ILi4ENS5_IJNS4_1CILi1EEESB_SB_EEENS1_35KernelTmaWarpSpecializedCooperativeEEENS5_IJNSA_ILi128EEENSA_ILi64EEENSA_ILi32EEEEEENS_12float_e5m2_tENS5_IJlSB_lEEESJ_SK_NS4_8TiledMMAINS4_8MMA_AtomIJNS4_4SM904GMMA30MMA_64x64x32_F32E5M2E5M2_SS_TNILNSO_7ScaleInE1ELSQ_1EEEEEENS4_6LayoutINS5_IJNSA_ILi2EEESB_SB_EEENS5_IJSB_NSA_ILi0EEESW_EEEEENS5_IJNS4_10UnderscoreESZ_SZ_EEEEENS4_13SM90_TMA_LOADENS4_14ComposedLayoutINS4_7SwizzleILi1ELi4ELi3EEENS4_18smem_ptr_flag_bitsILi8EEENST_INS5_IJNSA_ILi8EEESH_EEENS5_IJSH_SB_EEEEEEEvNS4_8identityES12_S1C_vS1D_EENS_8epilogue10collective6detail29Sm90TmaWarpSpecializedAdapterINS1G_15DefaultEpilogueISJ_SK_SK_NS1F_6thread17LinearCombinationISJ_Li1EffLNS1K_9ScaleType4KindE0ELNS_15FloatRoundStyleE2ESJ_EENS1_15EpilogueDefaultEEEEEvvEEEEvNT_6ParamsE,"",@"SHT_CUDA_INFO"
	.sectionflags	@""
	.align	4


	//----- nvinfo : EIATTR_CUDA_API_VERSION
	.align		4
        /*0000*/ 	.byte	0x04, 0x37
        /*0002*/ 	.short	(.L_18 - .L_17)
.L_17:
        /*0004*/ 	.word	0x00000082


	//----- nvinfo : EIATTR_KPARAM_INFO
	.align		4
.L_18:
        /*0008*/ 	.byte	0x04, 0x17
        /*000a*/ 	.short	(.L_20 - .L_19)
.L_19:
        /*000c*/ 	.word	0x00000000
        /*0010*/ 	.short	0x0000
        /*0012*/ 	.short	0x0070
        /*0014*/ 	.byte	0x00, 0xf0, 0x01, 0x10


	//----- nvinfo : EIATTR_SPARSE_MMA_MASK
	.align		4
.L_20:
        /*0018*/ 	.byte	0x03, 0x50
        /*001a*/ 	.short	0x0000


	//----- nvinfo : EIATTR_MAXREG_COUNT
	.align		4
        /*001c*/ 	.byte	0x03, 0x1b
        /*001e*/ 	.short	0x00a8


	//----- nvinfo : EIATTR_NUM_BARRIERS
	.align		4
        /*0020*/ 	.byte	0x02, 0x4c
        /*0022*/ 	.byte	0x01
	.zero		1


	//----- nvinfo : EIATTR_MERCURY_ISA_VERSION
	.align		4
        /*0024*/ 	.byte	0x03, 0x5f
        /*0026*/ 	.short	0x0101


	//----- nvinfo : EIATTR_INT_WARP_WIDE_INSTR_OFFSETS
	.align		4
        /*0028*/ 	.byte	0x04, 0x31
        /*002a*/ 	.short	(.L_22 - .L_21)


	//   ....[0]....
.L_21:
        /*002c*/ 	.word	0x000003a0


	//   ....[1]....
        /*0030*/ 	.word	0x000003b0


	//   ....[2]....
        /*0034*/ 	.word	0x000004c0


	//----- nvinfo : EIATTR_COOP_GROUP_MASK_REGIDS
	.align		4
.L_22:
        /*0038*/ 	.byte	0x04, 0x29
        /*003a*/ 	.short	(.L_24 - .L_23)


	//   ....[0]....
.L_23:
        /*003c*/ 	.word	0xffffffff


	//   ....[1]....
        /*0040*/ 	.word	0xffffffff


	//   ....[2]....
        /*0044*/ 	.word	0xffffffff


	//   ....[3]....
        /*0048*/ 	.word	0xffffffff


	//   ....[4]....
        /*004c*/ 	.word	0xffffffff


	//----- nvinfo : EIATTR_COOP_GROUP_INSTR_OFFSETS
	.align		4
.L_24:
        /*0050*/ 	.byte	0x04, 0x28
        /*0052*/ 	.short	(.L_26 - .L_25)


	//   ....[0]....
.L_25:
        /*0054*/ 	.word	0x00000060


	//   ....[1]....
        /*0058*/ 	.word	0x00000070


	//   ....[2]....
        /*005c*/ 	.word	0x00000130


	//   ....[3]....
        /*0060*/ 	.word	0x000002c0


	//   ....[4]....
        /*0064*/ 	.word	0x00000fe0


	//----- nvinfo : EIATTR_REG_RECONFIG
	.align		4
.L_26:
        /*0068*/ 	.byte	0x01, 0x54
	.zero		2


	//----- nvinfo : EIATTR_MBARRIER_INSTR_OFFSETS
	.align		4
        /*006c*/ 	.byte	0x04, 0x39
        /*006e*/ 	.short	(.L_28 - .L_27)


	//   ....[0]....
.L_27:
        /*0070*/ 	.word	0x00000230
        /*0074*/ 	.word	0x000000ff
        /*0078*/ 	.word	0x00000000
        /*007c*/ 	.short	0x0100
        /*007e*/ 	.byte	0x08
	.zero		1


	//   ....[1]....
        /*0080*/ 	.word	0x00000240
        /*0084*/ 	.word	0x000000ff
        /*0088*/ 	.word	0x00000020
        /*008c*/ 	.short	0x0100
        /*008e*/ 	.byte	0x08
	.zero		1


	//   ....[2]....
        /*0090*/ 	.word	0x00000250
        /*0094*/ 	.word	0x000000ff
        /*0098*/ 	.word	0x00000008
        /*009c*/ 	.short	0x0100
        /*009e*/ 	.byte	0x08
	.zero		1


	//   ....[3]....
        /*00a0*/ 	.word	0x00000260
        /*00a4*/ 	.word	0x000000ff
        /*00a8*/ 	.word	0x00000028
        /*00ac*/ 	.short	0x0100
        /*00ae*/ 	.byte	0x08
	.zero		1


	//   ....[4]....
        /*00b0*/ 	.word	0x00000270
        /*00b4*/ 	.word	0x000000ff
        /*00b8*/ 	.word	0x00000010
        /*00bc*/ 	.short	0x0100
        /*00be*/ 	.byte	0x08
	.zero		1


	//   ....[5]....
        /*00c0*/ 	.word	0x00000280
        /*00c4*/ 	.word	0x000000ff
        /*00c8*/ 	.word	0x00000030
        /*00cc*/ 	.short	0x0100
        /*00ce*/ 	.byte	0x08
	.zero		1


	//   ....[6]....
        /*00d0*/ 	.word	0x00000290
        /*00d4*/ 	.word	0x000000ff
        /*00d8*/ 	.word	0x00000018
        /*00dc*/ 	.short	0x0100
        /*00de*/ 	.byte	0x08
	.zero		1


	//   ....[7]....
        /*00e0*/ 	.word	0x000002a0
        /*00e4*/ 	.word	0x000000ff
        /*00e8*/ 	.word	0x00000038
        /*00ec*/ 	.short	0x0100
        /*00ee*/ 	.byte	0x08
	.zero		1


	//   ....[8]....
        /*00f0*/ 	.word	0x00000530
        /*00f4*/ 	.word	0x000000ff
        /*00f8*/ 	.word	0x00000050
        /*00fc*/ 	.short	0x0100
        /*00fe*/ 	.byte	0x06
	.zero		1


	//   ....[9]....
        /*0100*/ 	.word	0x00000590
        /*0104*/ 	.word	0x000000ff
        /*0108*/ 	.word	0x00000058
        /*010c*/ 	.short	0x0100
        /*010e*/ 	.byte	0x06
	.zero		1


	//   ....[10]....
        /*0110*/ 	.word	0x00001310
        /*0114*/ 	.word	0x000000ff
        /*0118*/ 	.word	0x00000000
        /*011c*/ 	.short	0x010a
        /*011e*/ 	.byte	0x06
	.zero		1


	//   ....[11]....
        /*0120*/ 	.word	0x00001350
        /*0124*/ 	.word	0x000000ff
        /*0128*/ 	.word	0x00000000
        /*012c*/ 	.short	0x010a
        /*012e*/ 	.byte	0x06
	.zero		1


	//   ....[12]....
        /*0130*/ 	.word	0x00001930
        /*0134*/ 	.word	0x000000ff
        /*0138*/ 	.word	0x00000000
        /*013c*/ 	.short	0x010a
        /*013e*/ 	.byte	0x0c
	.zero		1


	//   ....[13]....
        /*0140*/ 	.word	0x00001970
        /*0144*/ 	.word	0x000000ff
        /*0148*/ 	.word	0x00000000
        /*014c*/ 	.short	0x010a
        /*014e*/ 	.byte	0x0c
	.zero		1


	//   ....[14]....
        /*0150*/ 	.word	0x00001d50
        /*0154*/ 	.word	0x000000ff
        /*0158*/ 	.word	0x00000000
        /*015c*/ 	.short	0x0101
        /*015e*/ 	.byte	0x08
	.zero		1


	//   ....[15]....
        /*0160*/ 	.word	0x00002180
        /*0164*/ 	.word	0x000000ff
        /*0168*/ 	.word	0x00000000
        /*016c*/ 	.short	0x0101
        /*016e*/ 	.byte	0x06
	.zero		1


	//   ....[16]....
        /*0170*/ 	.word	0x00005b30
        /*0174*/ 	.word	0x00000012
        /*0178*/ 	.word	0x00000020
        /*017c*/ 	.short	0x010a
        /*017e*/ 	.byte	0x3f
	.zero		1


	//   ....[17]....
        /*0180*/ 	.word	0x00005ef0
        /*0184*/ 	.word	0x00000003
        /*0188*/ 	.word	0x00000058
        /*018c*/ 	.short	0x0101
        /*018e*/ 	.byte	0x3f
	.zero		1


	//   ....[18]....
        /*0190*/ 	.word	0x00006610
        /*0194*/ 	.word	0x00000005
        /*0198*/ 	.word	0x00000000
        /*019c*/ 	.short	0x010a
        /*019e*/ 	.byte	0x3f
	.zero		1


	//   ....[19]....
        /*01a0*/ 	.word	0x00006690
        /*01a4*/ 	.word	0x00000007
        /*01a8*/ 	.word	0x00000000
        /*01ac*/ 	.short	0x010a
        /*01ae*/ 	.byte	0x3f
	.zero		1


	//   ....[20]....
        /*01b0*/ 	.word	0x00006720
        /*01b4*/ 	.word	0x00000006
        /*01b8*/ 	.word	0x00000000
        /*01bc*/ 	.short	0x010a
        /*01be*/ 	.byte	0x3f
	.zero		1


	//   ....[21]....
        /*01c0*/ 	.word	0x000067b0
        /*01c4*/ 	.word	0x00000003
        /*01c8*/ 	.word	0x00000000
        /*01cc*/ 	.short	0x010a
        /*01ce*/ 	.byte	0x3f
	.zero		1


	//   ....[22]....
        /*01d0*/ 	.word	0x00006820
        /*01d4*/ 	.word	0x00000007
        /*01d8*/ 	.word	0x00000000
        /*01dc*/ 	.short	0x010a
        /*01de*/ 	.byte	0x3f
	.zero		1


	//   ....[23]....
        /*01e0*/ 	.word	0x00006880
        /*01e4*/ 	.word	0x00000008
        /*01e8*/ 	.word	0x00000000
        /*01ec*/ 	.short	0x010a
        /*01ee*/ 	.byte	0x3f
	.zero		1


	//   ....[24]....
        /*01f0*/ 	.word	0x00006950
        /*01f4*/ 	.word	0x00000012
        /*01f8*/ 	.word	0x00000020
        /*01fc*/ 	.short	0x010a
        /*01fe*/ 	.byte	0x3f
	.zero		1


	//   ....[25]....
        /*0200*/ 	.word	0x00006a30
        /*0204*/ 	.word	0x00000005
        /*0208*/ 	.word	0x00000000
        /*020c*/ 	.short	0x010a
        /*020e*/ 	.byte	0x3f
	.zero		1


	//   ....[26]....
        /*0210*/ 	.word	0x00006a80
        /*0214*/ 	.word	0x00000007
        /*0218*/ 	.word	0x00000000
        /*021c*/ 	.short	0x010a
        /*021e*/ 	.byte	0x3f
	.zero		1


	//   ....[27]....
        /*0220*/ 	.word	0x00006ad0
        /*0224*/ 	.word	0x00000006
        /*0228*/ 	.word	0x00000000
        /*022c*/ 	.short	0x010a
        /*022e*/ 	.byte	0x3f
	.zero		1


	//----- nvinfo : EIATTR_NUM_MBARRIERS
	.align		4
.L_28:
        /*0230*/ 	.byte	0x03, 0x38
        /*0232*/ 	.short	0x000a


	//----- nvinfo : EIATTR_EXIT_INSTR_OFFSETS
	.align		4
        /*0234*/ 	.byte	0x04, 0x1c
        /*0236*/ 	.short	(.L_30 - .L_29)


	//   ....[0]....
.L_29:
        /*0238*/ 	.word	0x000005e0


	//   ....[1]....
        /*023c*/ 	.word	0x00000eb0


	//   ....[2]....
        /*0240*/ 	.word	0x00005190


	//   ....[3]....
        /*0244*/ 	.word	0x000057d0


	//   ....[4]....
        /*0248*/ 	.word	0x00006800


	//----- nvinfo : EIATTR_MAX_THREADS
	.align		4
.L_30:
        /*024c*/ 	.byte	0x04, 0x05
        /*024e*/ 	.short	(.L_32 - .L_31)
.L_31:
        /*0250*/ 	.word	0x00000180
        /*0254*/ 	.word	0x00000001
        /*0258*/ 	.word	0x00000001


	//----- nvinfo : EIATTR_CRS_STACK_SIZE
	.align		4
.L_32:
        /*025c*/ 	.byte	0x04, 0x1e
        /*025e*/ 	.short	(.L_34 - .L_33)
.L_33:
        /*0260*/ 	.word	0x00000000


	//----- nvinfo : EIATTR_CBANK_PARAM_SIZE
	.align		4
.L_34:
        /*0264*/ 	.byte	0x03, 0x19
        /*0266*/ 	.short	0x0470


	//----- nvinfo : EIATTR_PARAM_CBANK
	.align		4
        /*0268*/ 	.byte	0x04, 0x0a
        /*026a*/ 	.short	(.L_36 - .L_35)
	.align		4
.L_35:
        /*026c*/ 	.word	index@(.nv.constant0._ZN7cutlass13device_kernelINS_4gemm6kernel13GemmUniversalIN4cute5tupleIJiiiiEEENS1_10collective13CollectiveMmaINS1_37MainloopSm90TmaGmmaWarpSpecializedFP8ILi4ENS5_IJNS4_1CILi1EEESB_SB_EEENS1_35KernelTmaWarpSpecializedCooperativeEEENS5_IJNSA_ILi128EEENSA_ILi64EEENSA_ILi32EEEEEENS_12float_e5m2_tENS5_IJlSB_lEEESJ_SK_NS4_8TiledMMAINS4_8MMA_AtomIJNS4_4SM904GMMA30MMA_64x64x32_F32E5M2E5M2_SS_TNILNSO_7ScaleInE1ELSQ_1EEEEEENS4_6LayoutINS5_IJNSA_ILi2EEESB_SB_EEENS5_IJSB_NSA_ILi0EEESW_EEEEENS5_IJNS4_10UnderscoreESZ_SZ_EEEEENS4_13SM90_TMA_LOADENS4_14ComposedLayoutINS4_7SwizzleILi1ELi4ELi3EEENS4_18smem_ptr_flag_bitsILi8EEENST_INS5_IJNSA_ILi8EEESH_EEENS5_IJSH_SB_EEEEEEEvNS4_8identityES12_S1C_vS1D_EENS_8epilogue10collective6detail29Sm90TmaWarpSpecializedAdapterINS1G_15DefaultEpilogueISJ_SK_SK_NS1F_6thread17LinearCombinationISJ_Li1EffLNS1K_9ScaleType4KindE0ELNS_15FloatRoundStyleE2ESJ_EENS1_15EpilogueDefaultEEEEEvvEEEEvNT_6ParamsE)
        /*0270*/ 	.short	0x0210
        /*0272*/ 	.short	0x0470


	//----- nvinfo : EIATTR_SW_WAR
	.align		4
.L_36:
        /*0274*/ 	.byte	0x04, 0x36
        /*0276*/ 	.short	(.L_38 - .L_37)
.L_37:
        /*0278*/ 	.word	0x00000008
.L_38:


//--------------------- .nv.callgraph             --------------------------
	.section	.nv.callgraph,"",@"SHT_CUDA_CALLGRAPH"
	.align	4
	.sectionentsize	8
	.align		4
        /*0000*/ 	.word	0x00000000
	.align		4
        /*0004*/ 	.word	0xffffffff
	.align		4
        /*0008*/ 	.word	0x00000000
	.align		4
        /*000c*/ 	.word	0xfffffffe
	.align		4
        /*0010*/ 	.word	0x00000000
	.align		4
        /*0014*/ 	.word	0xfffffffd
	.align		4
        /*0018*/ 	.word	0x00000000
	.align		4
        /*001c*/ 	.word	0xfffffffc


//--------------------- .nv.constant4             --------------------------
	.section	.nv.constant4,"a",@progbits
	.align	8
	.align		8
.nv.constant4:
        /*0000*/ 	.dword	_ZN40_INTERNAL_6c827d97_4_k_cu_afb4c559_254784cuda3std3__45__cpo5beginE
	.align		8
        /*0008*/ 	.dword	_ZN40_INTERNAL_6c827d97_4_k_cu_afb4c559_254784cuda3std3__45__cpo3endE
	.align		8
        /*0010*/ 	.dword	_ZN40_INTERNAL_6c827d97_4_k_cu_afb4c559_254784cuda3std3__45__cpo6cbeginE
	.align		8
        /*0018*/ 	.dword	_ZN40_INTERNAL_6c827d97_4_k_cu_afb4c559_254784cuda3std3__45__cpo4cendE
	.align		8
        /*0020*/ 	.dword	_ZN40_INTERNAL_6c827d97_4_k_cu_afb4c559_254784cuda3std3__442_GLOBAL__N__6c827d97_4_k_cu_afb4c559_254786ignoreE
	.align		8
        /*0028*/ 	.dword	_ZN40_INTERNAL_6c827d97_4_k_cu_afb4c559_254784cuda3std3__419piecewise_constructE
	.align		8
        /*0030*/ 	.dword	_ZN40_INTERNAL_6c827d97_4_k_cu_afb4c559_254784cuda3std3__48in_placeE
	.align		8
        /*0038*/ 	.dword	_ZN40_INTERNAL_6c827d97_4_k_cu_afb4c559_254784cuda3std6ranges3__45__cpo4swapE
	.align		8
        /*0040*/ 	.dword	_ZN40_INTERNAL_6c827d97_4_k_cu_afb4c559_254784cuda3std6ranges3__45__cpo9iter_moveE
	.align		8
        /*0048*/ 	.dword	_ZN40_INTERNAL_6c827d97_4_k_cu_afb4c559_254784cute7productE
	.align		8
        /*0050*/ 	.dword	_ZN40_INTERNAL_6c827d97_4_k_cu_afb4c559_254784cute1_E


//--------------------- .text._ZN7cutlass13device_kernelINS_4gemm6kernel13GemmUniversalIN4cute5tupleIJiiiiEEENS1_10collective13CollectiveMmaINS1_37MainloopSm90TmaGmmaWarpSpecializedFP8ILi4ENS5_IJNS4_1CILi1EEESB_SB_EEENS1_35KernelTmaWarpSpecializedCooperativeEEENS5_IJNSA_ILi128EEENSA_ILi64EEENSA_ILi32EEEEEENS_12float_e5m2_tENS5_IJlSB_lEEESJ_SK_NS4_8TiledMMAINS4_8MMA_AtomIJNS4_4SM904GMMA30MMA_64x64x32_F32E5M2E5M2_SS_TNILNSO_7ScaleInE1ELSQ_1EEEEEENS4_6LayoutINS5_IJNSA_ILi2EEESB_SB_EEENS5_IJSB_NSA_ILi0EEESW_EEEEENS5_IJNS4_10UnderscoreESZ_SZ_EEEEENS4_13SM90_TMA_LOADENS4_14ComposedLayoutINS4_7SwizzleILi1ELi4ELi3EEENS4_18smem_ptr_flag_bitsILi8EEENST_INS5_IJNSA_ILi8EEESH_EEENS5_IJSH_SB_EEEEEEEvNS4_8identityES12_S1C_vS1D_EENS_8epilogue10collective6detail29Sm90TmaWarpSpecializedAdapterINS1G_15DefaultEpilogueISJ_SK_SK_NS1F_6thread17LinearCombinationISJ_Li1EffLNS1K_9ScaleType4KindE0ELNS_15FloatRoundStyleE2ESJ_EENS1_15EpilogueDefaultEEEEEvvEEEEvNT_6ParamsE --------------------------
	.section	.text._ZN7cutlass13device_kernelINS_4gemm6kernel13GemmUniversalIN4cute5tupleIJiiiiEEENS1_10collective13CollectiveMmaINS1_37MainloopSm90TmaGmmaWarpSpecializedFP8ILi4ENS5_IJNS4_1CILi1EEESB_SB_EEENS1_35KernelTmaWarpSpecializedCooperativeEEENS5_IJNSA_ILi128EEENSA_ILi64EEENSA_ILi32EEEEEENS_12float_e5m2_tENS5_IJlSB_lEEESJ_SK_NS4_8TiledMMAINS4_8MMA_AtomIJNS4_4SM904GMMA30MMA_64x64x32_F32E5M2E5M2_SS_TNILNSO_7ScaleInE1ELSQ_1EEEEEENS4_6LayoutINS5_IJNSA_ILi2EEESB_SB_EEENS5_IJSB_NSA_ILi0EEESW_EEEEENS5_IJNS4_10UnderscoreESZ_SZ_EEEEENS4_13SM90_TMA_LOADENS4_14ComposedLayoutINS4_7SwizzleILi1ELi4ELi3EEENS4_18smem_ptr_flag_bitsILi8EEENST_INS5_IJNSA_ILi8EEESH_EEENS5_IJSH_SB_EEEEEEEvNS4_8identityES12_S1C_vS1D_EENS_8epilogue10collective6detail29Sm90TmaWarpSpecializedAdapterINS1G_15DefaultEpilogueISJ_SK_SK_NS1F_6thread17LinearCombinationISJ_Li1EffLNS1K_9ScaleType4KindE0ELNS_15FloatRoundStyleE2ESJ_EENS1_15EpilogueDefaultEEEEEvvEEEEvNT_6ParamsE,"ax",@progbits
	.align	128
.text._ZN7cutlass13device_kernelINS_4gemm6kernel13GemmUniversalIN4cute5tupleIJiiiiEEENS1_10collective13CollectiveMmaINS1_37MainloopSm90TmaGmmaWarpSpecializedFP8ILi4ENS5_IJNS4_1CILi1EEESB_SB_EEENS1_35KernelTmaWarpSpecializedCooperativeEEENS5_IJNSA_ILi128EEENSA_ILi64EEENSA_ILi32EEEEEENS_12float_e5m2_tENS5_IJlSB_lEEESJ_SK_NS4_8TiledMMAINS4_8MMA_AtomIJNS4_4SM904GMMA30MMA_64x64x32_F32E5M2E5M2_SS_TNILNSO_7ScaleInE1ELSQ_1EEEEEENS4_6LayoutINS5_IJNSA_ILi2EEESB_SB_EEENS5_IJSB_NSA_ILi0EEESW_EEEEENS5_IJNS4_10UnderscoreESZ_SZ_EEEEENS4_13SM90_TMA_LOADENS4_14ComposedLayoutINS4_7SwizzleILi1ELi4ELi3EEENS4_18smem_ptr_flag_bitsILi8EEENST_INS5_IJNSA_ILi8EEESH_EEENS5_IJSH_SB_EEEEEEEvNS4_8identityES12_S1C_vS1D_EENS_8epilogue10collective6detail29Sm90TmaWarpSpecializedAdapterINS1G_15DefaultEpilogueISJ_SK_SK_NS1F_6thread17LinearCombinationISJ_Li1EffLNS1K_9ScaleType4KindE0ELNS_15FloatRoundStyleE2ESJ_EENS1_15EpilogueDefaultEEEEEvvEEEEvNT_6ParamsE:
        .type           _ZN7cutlass13device_kernelINS_4gemm6kernel13GemmUniversalIN4cute5tupleIJiiiiEEENS1_10collective13CollectiveMmaINS1_37MainloopSm90TmaGmmaWarpSpecializedFP8ILi4ENS5_IJNS4_1CILi1EEESB_SB_EEENS1_35KernelTmaWarpSpecializedCooperativeEEENS5_IJNSA_ILi128EEENSA_ILi64EEENSA_ILi32EEEEEENS_12float_e5m2_tENS5_IJlSB_lEEESJ_SK_NS4_8TiledMMAINS4_8MMA_AtomIJNS4_4SM904GMMA30MMA_64x64x32_F32E5M2E5M2_SS_TNILNSO_7ScaleInE1ELSQ_1EEEEEENS4_6LayoutINS5_IJNSA_ILi2EEESB_SB_EEENS5_IJSB_NSA_ILi0EEESW_EEEEENS5_IJNS4_10UnderscoreESZ_SZ_EEEEENS4_13SM90_TMA_LOADENS4_14ComposedLayoutINS4_7SwizzleILi1ELi4ELi3EEENS4_18smem_ptr_flag_bitsILi8EEENST_INS5_IJNSA_ILi8EEESH_EEENS5_IJSH_SB_EEEEEEEvNS4_8identityES12_S1C_vS1D_EENS_8epilogue10collective6detail29Sm90TmaWarpSpecializedAdapterINS1G_15DefaultEpilogueISJ_SK_SK_NS1F_6thread17LinearCombinationISJ_Li1EffLNS1K_9ScaleType4KindE0ELNS_15FloatRoundStyleE2ESJ_EENS1_15EpilogueDefaultEEEEEvvEEEEvNT_6ParamsE,@function
        .size           _ZN7cutlass13device_kernelINS_4gemm6kernel13GemmUniversalIN4cute5tupleIJiiiiEEENS1_10collective13CollectiveMmaINS1_37MainloopSm90TmaGmmaWarpSpecializedFP8ILi4ENS5_IJNS4_1CILi1EEESB_SB_EEENS1_35KernelTmaWarpSpecializedCooperativeEEENS5_IJNSA_ILi128EEENSA_ILi64EEENSA_ILi32EEEEEENS_12float_e5m2_tENS5_IJlSB_lEEESJ_SK_NS4_8TiledMMAINS4_8MMA_AtomIJNS4_4SM904GMMA30MMA_64x64x32_F32E5M2E5M2_SS_TNILNSO_7ScaleInE1ELSQ_1EEEEEENS4_6LayoutINS5_IJNSA_ILi2EEESB_SB_EEENS5_IJSB_NSA_ILi0EEESW_EEEEENS5_IJNS4_10UnderscoreESZ_SZ_EEEEENS4_13SM90_TMA_LOADENS4_14ComposedLayoutINS4_7SwizzleILi1ELi4ELi3EEENS4_18smem_ptr_flag_bitsILi8EEENST_INS5_IJNSA_ILi8EEESH_EEENS5_IJSH_SB_EEEEEEEvNS4_8identityES12_S1C_vS1D_EENS_8epilogue10collective6detail29Sm90TmaWarpSpecializedAdapterINS1G_15DefaultEpilogueISJ_SK_SK_NS1F_6thread17LinearCombinationISJ_Li1EffLNS1K_9ScaleType4KindE0ELNS_15FloatRoundStyleE2ESJ_EENS1_15EpilogueDefaultEEEEEvvEEEEvNT_6ParamsE,(.L_x_137 - _ZN7cutlass13device_kernelINS_4gemm6kernel13GemmUniversalIN4cute5tupleIJiiiiEEENS1_10collective13CollectiveMmaINS1_37MainloopSm90TmaGmmaWarpSpecializedFP8ILi4ENS5_IJNS4_1CILi1EEESB_SB_EEENS1_35KernelTmaWarpSpecializedCooperativeEEENS5_IJNSA_ILi128EEENSA_ILi64EEENSA_ILi32EEEEEENS_12float_e5m2_tENS5_IJlSB_lEEESJ_SK_NS4_8TiledMMAINS4_8MMA_AtomIJNS4_4SM904GMMA30MMA_64x64x32_F32E5M2E5M2_SS_TNILNSO_7ScaleInE1ELSQ_1EEEEEENS4_6LayoutINS5_IJNSA_ILi2EEESB_SB_EEENS5_IJSB_NSA_ILi0EEESW_EEEEENS5_IJNS4_10UnderscoreESZ_SZ_EEEEENS4_13SM90_TMA_LOADENS4_14ComposedLayoutINS4_7SwizzleILi1ELi4ELi3EEENS4_18smem_ptr_flag_bitsILi8EEENST_INS5_IJNSA_ILi8EEESH_EEENS5_IJSH_SB_EEEEEEEvNS4_8identityES12_S1C_vS1D_EENS_8epilogue10collective6detail29Sm90TmaWarpSpecializedAdapterINS1G_15DefaultEpilogueISJ_SK_SK_NS1F_6thread17LinearCombinationISJ_Li1EffLNS1K_9ScaleType4KindE0ELNS_15FloatRoundStyleE2ESJ_EENS1_15EpilogueDefaultEEEEEvvEEEEvNT_6ParamsE)
        .other          _ZN7cutlass13device_kernelINS_4gemm6kernel13GemmUniversalIN4cute5tupleIJiiiiEEENS1_10collective13CollectiveMmaINS1_37MainloopSm90TmaGmmaWarpSpecializedFP8ILi4ENS5_IJNS4_1CILi1EEESB_SB_EEENS1_35KernelTmaWarpSpecializedCooperativeEEENS5_IJNSA_ILi128EEENSA_ILi64EEENSA_ILi32EEEEEENS_12float_e5m2_tENS5_IJlSB_lEEESJ_SK_NS4_8TiledMMAINS4_8MMA_AtomIJNS4_4SM904GMMA30MMA_64x64x32_F32E5M2E5M2_SS_TNILNSO_7ScaleInE1ELSQ_1EEEEEENS4_6LayoutINS5_IJNSA_ILi2EEESB_SB_EEENS5_IJSB_NSA_ILi0EEESW_EEEEENS5_IJNS4_10UnderscoreESZ_SZ_EEEEENS4_13SM90_TMA_LOADENS4_14ComposedLayoutINS4_7SwizzleILi1ELi4ELi3EEENS4_18smem_ptr_flag_bitsILi8EEENST_INS5_IJNSA_ILi8EEESH_EEENS5_IJSH_SB_EEEEEEEvNS4_8identityES12_S1C_vS1D_EENS_8epilogue10collective6detail29Sm90TmaWarpSpecializedAdapterINS1G_15DefaultEpilogueISJ_SK_SK_NS1F_6thread17LinearCombinationISJ_Li1EffLNS1K_9ScaleType4KindE0ELNS_15FloatRoundStyleE2ESJ_EENS1_15EpilogueDefaultEEEEEvvEEEEvNT_6ParamsE,@"STO_CUDA_ENTRY STV_DEFAULT"
_ZN7cutlass13device_kernelINS_4gemm6kernel13GemmUniversalIN4cute5tupleIJiiiiEEENS1_10collective13CollectiveMmaINS1_37MainloopSm90TmaGmmaWarpSpecializedFP8ILi4ENS5_IJNS4_1CILi1EEESB_SB_EEENS1_35KernelTmaWarpSpecializedCooperativeEEENS5_IJNSA_ILi128EEENSA_ILi64EEENSA_ILi32EEEEEENS_12float_e5m2_tENS5_IJlSB_lEEESJ_SK_NS4_8TiledMMAINS4_8MMA_AtomIJNS4_4SM904GMMA30MMA_64x64x32_F32E5M2E5M2_SS_TNILNSO_7ScaleInE1ELSQ_1EEEEEENS4_6LayoutINS5_IJNSA_ILi2EEESB_SB_EEENS5_IJSB_NSA_ILi0EEESW_EEEEENS5_IJNS4_10UnderscoreESZ_SZ_EEEEENS4_13SM90_TMA_LOADENS4_14ComposedLayoutINS4_7SwizzleILi1ELi4ELi3EEENS4_18smem_ptr_flag_bitsILi8EEENST_INS5_IJNSA_ILi8EEESH_EEENS5_IJSH_SB_EEEEEEEvNS4_8identityES12_S1C_vS1D_EENS_8epilogue10collective6detail29Sm90TmaWarpSpecializedAdapterINS1G_15DefaultEpilogueISJ_SK_SK_NS1F_6thread17LinearCombinationISJ_Li1EffLNS1K_9ScaleType4KindE0ELNS_15FloatRoundStyleE2ESJ_EENS1_15EpilogueDefaultEEEEEvvEEEEvNT_6ParamsE:
[----:B------:R-:W-:Y:S01]  /*0000*/  LDC R1, c[0x0][0x28] ;  /* 0x00000a00ff017b82 */ /* 0x000fe20000000800 */
[----:B------:R-:W0:Y:S01]  /*0010*/  S2R R2, SR_TID.X ;  /* 0x0000000000027919 */ /* 0x000e220000002100 */
[----:B------:R-:W-:Y:S01]  /*0020*/  ELECT P0, URZ, PT ;  /* 0x00000000003f782f */ /* 0x000fe20003800000 */
[----:B------:R-:W-:Y:S01]  /*0030*/  BSSY B0, `(.L_x_0) ;  /* 0x000000f000007945 */ /* 0x000fe20003800000 */
[--C-:B0-----:R-:W-:Y:S02]  /*0040*/  SHF.R.U32.HI R0, RZ, 0x5, R2.reuse ;  /* 0x00000005ff007819 */ /* 0x101fe40000011602 */
[----:B------:R-:W-:-:S03]  /*0050*/  SHF.R.U32.HI R4, RZ, 0x7, R2 ;  /* 0x00000007ff047819 */ /* 0x000fc60000011602 */
[----:B------:R-:W0:Y:S04]  /*0060*/  SHFL.IDX PT, R3, R0, RZ, 0x1f ;  /* 0x00001fff00037589 */ /* 0x000e2800000e0000 */
[----:B------:R1:W2:Y:S01]  /*0070*/  SHFL.IDX PT, R7, R4, RZ, 0x1f ;  /* 0x00001fff04077589 */ /* 0x0002a200000e0000 */
[----:B0-----:R-:W-:-:S13]  /*0080*/  ISETP.NE.OR P0, PT, R3, RZ, !P0 ;  /* 0x000000ff0300720c */ /* 0x001fda0004705670 */
[----:B-12---:R-:W-:Y:S05]  /*0090*/  @P0 BRA `(.L_x_1) ;  /* 0x0000000000200947 */ /* 0x006fea0003800000 */
[----:B------:R-:W-:Y:S02]  /*00a0*/  ULDC.64 UR4, c[0x0][0x198] ;  /* 0x0000660000047ab9 */ /* 0x000fe40000000a00 */
[----:B------:R-:W-:Y:S02]  /*00b0*/  UIADD3 UR6, UP0, UR4, 0xf0, URZ ;  /* 0x000000f004067890 */ /* 0x000fe4000ff1e03f */
[----:B------:R-:W-:Y:S02]  /*00c0*/  UIADD3 UR4, UP1, UR4, 0x1f0, URZ ;  /* 0x000001f004047890 */ /* 0x000fe4000ff3e03f */
[----:B------:R-:W-:Y:S02]  /*00d0*/  UIADD3.X UR7, URZ, UR5, URZ, UP0, !UPT ;  /* 0x000000053f077290 */ /* 0x000fe400087fe43f */
[----:B------:R-:W-:-:S07]  /*00e0*/  UIADD3.X UR5, URZ, UR5, URZ, UP1, !UPT ;  /* 0x000000053f057290 */ /* 0x000fce0008ffe43f */
[----:B------:R0:W-:Y:S02]  /*00f0*/  UTMACCTL.PF [UR6] ;  /* 0x00000000060079b9 */ /* 0x0001e40008040000 */
[----:B------:R0:W-:Y:S02]  /*0100*/  UTMACCTL.PF [UR4] ;  /* 0x00000000040079b9 */ /* 0x0001e40008040000 */
[----:B0-----:R-:W-:Y:S01]  /*0110*/  NOP ;  /* 0x0000000000007918 */ /* 0x001fe20000000000 */
.L_x_1:
[----:B------:R-:W-:Y:S05]  /*0120*/  BSYNC B0 ;  /* 0x0000000000007941 */ /* 0x000fea0003800000 */
.L_x_0:
[----:B------:R-:W0:Y:S02]  /*0130*/  SHFL.IDX PT, R4, R0, RZ, 0x1f ;  /* 0x00001fff00047589 */ /* 0x000e2400000e0000 */
[----:B0-----:R-:W-:-:S13]  /*0140*/  ISETP.NE.AND P0, PT, R4, RZ, PT ;  /* 0x000000ff0400720c */ /* 0x001fda0003f05270 */
[----:B------:R-:W-:Y:S05]  /*0150*/  @P0 BRA `(.L_x_2) ;  /* 0x0000000000580947 */ /* 0x000fea0003800000 */
[----:B------:R-:W0:Y:S01]  /*0160*/  S2UR UR8, SR_CgaCtaId ;  /* 0x00000000000879c3 */ /* 0x000e220000008800 */
[----:B------:R-:W-:Y:S01]  /*0170*/  UMOV UR4, 0x400 ;  /* 0x0000040000047882 */ /* 0x000fe20000000000 */
[----:B------:R-:W-:Y:S01]  /*0180*/  UMOV UR5, 0x1 ;  /* 0x0000000100057882 */ /* 0x000fe20000000000 */
[----:B------:R-:W-:Y:S01]  /*0190*/  UMOV UR6, 0x100 ;  /* 0x0000010000067882 */ /* 0x000fe20000000000 */
[----:B------:R-:W-:Y:S01]  /*01a0*/  ELECT P0, URZ, PT ;  /* 0x00000000003f782f */ /* 0x000fe20003800000 */
[----:B------:R-:W-:-:S04]  /*01b0*/  UIADD3 UR6, -UR6, 0x100000, URZ ;  /* 0x0010000006067890 */ /* 0x000fc8000fffe13f */
[----:B------:R-:W-:Y:S02]  /*01c0*/  USHF.L.U32 UR7, UR6, 0xb, URZ ;  /* 0x0000000b06077899 */ /* 0x000fe4000800063f */
[----:B------:R-:W-:Y:S02]  /*01d0*/  USHF.L.U32 UR6, UR6, 0x1, URZ ;  /* 0x0000000106067899 */ /* 0x000fe4000800063f */
[----:B0-----:R-:W-:Y:S02]  /*01e0*/  ULEA UR8, UR8, UR4, 0x18 ;  /* 0x0000000408087291 */ /* 0x001fe4000f8ec03f */
[----:B------:R-:W-:-:S04]  /*01f0*/  UIADD3 UR4, -UR5, 0x100000, URZ ;  /* 0x0010000005047890 */ /* 0x000fc8000fffe13f */
[----:B------:R-:W-:Y:S02]  /*0200*/  USHF.L.U32 UR5, UR4, 0xb, URZ ;  /* 0x0000000b04057899 */ /* 0x000fe4000800063f */
[----:B------:R-:W-:Y:S01]  /*0210*/  USHF.L.U32 UR4, UR4, 0x1, URZ ;  /* 0x0000000104047899 */ /* 0x000fe2000800063f */
[----:B------:R-:W0:Y:S11]  /*0220*/  FENCE.VIEW.ASYNC.S ;  /* 0x00000000000073c6 */ /* 0x000e360000000000 */
[----:B0-----:R0:W1:Y:S01]  /*0230*/  SYNCS.EXCH.64 URZ, [UR8], UR4 ;  /* 0x00000004083f75b2 */ /* 0x0010620008000100 */
[----:B------:R0:W2:Y:S01]  /*0240*/  SYNCS.EXCH.64 URZ, [UR8+0x20], UR6 ;  /* 0x00002006083f75b2 */ /* 0x0000a20008000100 */
[----:B------:R0:W3:Y:S01]  /*0250*/  SYNCS.EXCH.64 URZ, [UR8+0x8], UR4 ;  /* 0x00000804083f75b2 */ /* 0x0000e20008000100 */
[----:B------:R0:W4:Y:S01]  /*0260*/  SYNCS.EXCH.64 URZ, [UR8+0x28], UR6 ;  /* 0x00002806083f75b2 */ /* 0x0001220008000100 */
[----:B------:R0:W0:Y:S01]  /*0270*/  SYNCS.EXCH.64 URZ, [UR8+0x10], UR4 ;  /* 0x00001004083f75b2 */ /* 0x0000220008000100 */
[----:B------:R0:W0:Y:S01]  /*0280*/  SYNCS.EXCH.64 URZ, [UR8+0x30], UR6 ;  /* 0x00003006083f75b2 */ /* 0x0000220008000100 */
[----:B------:R0:W0:Y:S01]  /*0290*/  SYNCS.EXCH.64 URZ, [UR8+0x18], UR4 ;  /* 0x00001804083f75b2 */ /* 0x0000220008000100 */
[----:B------:R0:W0:Y:S01]  /*02a0*/  SYNCS.EXCH.64 URZ, [UR8+0x38], UR6 ;  /* 0x00003806083f75b2 */ /* 0x0000220008000100 */
[----:B------:R-:W-:Y:S01]  /*02b0*/  NOP ;  /* 0x0000000000007918 */ /* 0x000fe20000000000 */
.L_x_2:
[----:B------:R-:W5:Y:S01]  /*02c0*/  SHFL.IDX PT, R0, R0, RZ, 0x1f ;  /* 0x00001fff00007589 */ /* 0x000f6200000e0000 */
[----:B------:R-:W1:Y:S01]  /*02d0*/  LDC R4, c[0x0][0x65c] ;  /* 0x00019700ff047b82 */ /* 0x000e620000000800 */
[----:B------:R-:W-:Y:S02]  /*02e0*/  ELECT P0, URZ, PT ;  /* 0x00000000003f782f */ /* 0x000fe40003800000 */
[----:B------:R-:W-:Y:S01]  /*02f0*/  ISETP.NE.AND P2, PT, R7, RZ, PT ;  /* 0x000000ff0700720c */ /* 0x000fe20003f45270 */
[----:B------:R-:W2:Y:S01]  /*0300*/  S2R R8, SR_CTAID.Y ;  /* 0x0000000000087919 */ /* 0x000ea20000002600 */
[----:B0-----:R-:W-:Y:S01]  /*0310*/  UMOV UR4, 0x20 ;  /* 0x0000002000047882 */ /* 0x001fe20000000000 */
[----:B------:R-:W-:Y:S01]  /*0320*/  NOP ;  /* 0x0000000000007918 */ /* 0x000fe20000000000 */
[----:B------:R-:W-:Y:S01]  /*0330*/  NOP ;  /* 0x0000000000007918 */ /* 0x000fe20000000000 */
[----:B------:R-:W0:Y:S01]  /*0340*/  S2R R6, SR_CTAID.X ;  /* 0x0000000000067919 */ /* 0x000e220000002500 */
[----:B-----5:R-:W-:-:S02]  /*0350*/  ISETP.NE.OR P0, PT, R0, RZ, !P0 ;  /* 0x000000ff0000720c */ /* 0x020fc40004705670 */
[----:B-1----:R-:W-:Y:S02]  /*0360*/  ISETP.NE.AND P4, PT, R4, 0x1, PT ;  /* 0x000000010400780c */ /* 0x002fe40003f85270 */
[----:B------:R-:W-:-:S04]  /*0370*/  SHF.R.S32.HI R4, RZ, 0x1f, R3 ;  /* 0x0000001fff047819 */ /* 0x000fc80000011403 */
[----:B------:R-:W-:-:S04]  /*0380*/  LEA.HI R4, R4, R3, RZ, 0x2 ;  /* 0x0000000304047211 */ /* 0x000fc800078f10ff */
[----:B------:R-:W-:Y:S01]  /*0390*/  LOP3.LUT R4, R4, 0xfffffffc, RZ, 0xc0, !PT ;  /* 0xfffffffc04047812 */ /* 0x000fe200078ec0ff */
[----:B------:R-:W-:Y:S01]  /*03a0*/  VOTEU.ALL UP0, P0 ;  /* 0x00000000003f7886 */ /* 0x000fe20000000000 */
[----:B------:R-:W-:Y:S01]  /*03b0*/  VOTEU.ALL UP1, P0 ;  /* 0x00000000003f7886 */ /* 0x000fe20000020000 */
[----:B------:R-:W0:Y:S01]  /*03c0*/  @P4 LDC R9, c[0x0][0x10] ;  /* 0x00000400ff094b82 */ /* 0x000e220000000800 */
[----:B------:R-:W-:Y:S02]  /*03d0*/  @P4 IMAD.MOV.U32 R5, RZ, RZ, RZ ;  /* 0x000000ffff054224 */ /* 0x000fe400078e00ff */
[----:B------:R-:W-:Y:S01]  /*03e0*/  IMAD.IADD R3, R3, 0x1, -R4 ;  /* 0x0000000103037824 */ /* 0x000fe200078e0a04 */
[----:B------:R-:W-:Y:S01]  /*03f0*/  @!UP0 UMOV UR6, 0x400 ;  /* 0x0000040000068882 */ /* 0x000fe20000000000 */
[----:B------:R-:W-:-:S04]  /*0400*/  @!UP0 UIADD3 UR4, -UR4, 0x100000, URZ ;  /* 0x0010000004048890 */ /* 0x000fc8000fffe13f */
[----:B------:R-:W-:Y:S02]  /*0410*/  @!UP0 USHF.L.U32 UR5, UR4, 0xb, URZ ;  /* 0x0000000b04058899 */ /* 0x000fe4000800063f */
[----:B------:R-:W-:Y:S01]  /*0420*/  @!UP0 USHF.L.U32 UR4, UR4, 0x1, URZ ;  /* 0x0000000104048899 */ /* 0x000fe2000800063f */
[----:B--2---:R-:W-:Y:S01]  /*0430*/  @P4 IMAD.MOV.U32 R4, RZ, RZ, R8 ;  /* 0x000000ffff044224 */ /* 0x004fe200078e0008 */
[----:B------:R-:W1:Y:S01]  /*0440*/  @!UP0 S2UR UR7, SR_CgaCtaId ;  /* 0x00000000000789c3 */ /* 0x000e620000008800 */
[----:B------:R-:W-:-:S07]  /*0450*/  @P4 IMAD.MOV.U32 R13, RZ, RZ, RZ ;  /* 0x000000ffff0d4224 */ /* 0x000fce00078e00ff */
[----:B------:R-:W2:Y:S01]  /*0460*/  @!P4 LDC R11, c[0x0][0xc] ;  /* 0x00000300ff0bcb82 */ /* 0x000ea20000000800 */
[----:B0-----:R-:W-:-:S04]  /*0470*/  @P4 IMAD.WIDE.U32 R4, R6, R9, R4 ;  /* 0x0000000906044225 */ /* 0x001fc800078e0004 */
[----:B------:R-:W-:Y:S02]  /*0480*/  VIADD R9, R7, 0xffffffff ;  /* 0xffffffff07097836 */ /* 0x000fe40000000000 */
[----:B------:R-:W-:Y:S01]  /*0490*/  @P4 IMAD.MOV.U32 R0, RZ, RZ, R4 ;  /* 0x000000ffff004224 */ /* 0x000fe200078e0004 */
[----:B-1----:R-:W-:Y:S02]  /*04a0*/  @!UP0 ULEA UR6, UR7, UR6, 0x18 ;  /* 0x0000000607068291 */ /* 0x002fe4000f8ec03f */
[----:B------:R-:W-:Y:S01]  /*04b0*/  ISETP.GE.U32.AND P1, PT, R9, 0x2, PT ;  /* 0x000000020900780c */ /* 0x000fe20003f26070 */
[----:B------:R-:W-:Y:S01]  /*04c0*/  VOTEU.ALL UP0, P0 ;  /* 0x00000000003f7886 */ /* 0x000fe20000000000 */
[----:B------:R-:W-:Y:S01]  /*04d0*/  ISETP.NE.AND P0, PT, R3, 0x3, PT ;  /* 0x000000030300780c */ /* 0x000fe20003f05270 */
[----:B------:R-:W-:-:S03]  /*04e0*/  @P4 IMAD.IADD R5, R5, 0x1, R13 ;  /* 0x0000000105054824 */ /* 0x000fc600078e020d */
[----:B------:R-:W-:-:S04]  /*04f0*/  ISETP.EQ.OR P0, PT, R3, RZ, !P0 ;  /* 0x000000ff0300720c */ /* 0x000fc80004702670 */
[----:B------:R-:W-:Y:S01]  /*0500*/  ISETP.EQ.AND P0, PT, R7, RZ, P0 ;  /* 0x000000ff0700720c */ /* 0x000fe20000702270 */
[----:B------:R-:W-:Y:S01]  /*0510*/  IMAD.MOV.U32 R7, RZ, RZ, RZ ;  /* 0x000000ffff077224 */ /* 0x000fe200078e00ff */
[----:B------:R-:W0:Y:S02]  /*0520*/  FENCE.VIEW.ASYNC.S ;  /* 0x00000000000073c6 */ /* 0x000e240000000000 */
[----:B0-----:R0:W3:Y:S01]  /*0530*/  @!UP0 SYNCS.EXCH.64 URZ, [UR6+0x50], UR4 ;  /* 0x00005004063f85b2 */ /* 0x0010e20008000100 */
[----:B------:R-:W-:Y:S01]  /*0540*/  SEL R4, RZ, 0x1, !P0 ;  /* 0x00000001ff047807 */ /* 0x000fe20004000000 */
[----:B--2---:R-:W-:-:S03]  /*0550*/  @!P4 IMAD.WIDE.U32 R10, R11, R8, R6 ;  /* 0x000000080b0ac225 */ /* 0x004fc600078e0006 */
[----:B------:R-:W-:Y:S01]  /*0560*/  SEL R4, R4, 0x2, P1 ;  /* 0x0000000204047807 */ /* 0x000fe20000800000 */
[----:B------:R-:W-:Y:S02]  /*0570*/  @!P4 IMAD.MOV.U32 R0, RZ, RZ, R10 ;  /* 0x000000ffff00c224 */ /* 0x000fe400078e000a */
[----:B------:R-:W-:Y:S01]  /*0580*/  @!P4 IMAD.MOV.U32 R5, RZ, RZ, R11 ;  /* 0x000000ffff05c224 */ /* 0x000fe200078e000b */
[----:B------:R0:W3:Y:S01]  /*0590*/  @!UP1 SYNCS.EXCH.64 URZ, [UR6+0x58], UR4 ;  /* 0x00005804063f95b2 */ /* 0x0000e20008000100 */
[----:B------:R-:W-:Y:S01]  /*05a0*/  NOP ;  /* 0x0000000000007918 */ /* 0x000fe20000000000 */
[----:B---34-:R-:W-:Y:S06]  /*05b0*/  BAR.SYNC.DEFER_BLOCKING 0x0 ;  /* 0x0000000000007b1d */ /* 0x018fec0000010000 */
[----:B------:R-:W-:Y:S05]  /*05c0*/  @!P2 BRA `(.L_x_3) ;  /* 0x0000004800f4a947 */ /* 0x000fea0003800000 */
[----:B------:R-:W-:-:S13]  /*05d0*/  ISETP.GT.U32.AND P0, PT, R9, 0x1, PT ;  /* 0x000000010900780c */ /* 0x000fda0003f04070 */
[----:B0-----:R-:W-:Y:S05]  /*05e0*/  @P0 EXIT ;  /* 0x000000000000094d */ /* 0x001fea0003800000 */
[----:B------:R-:W-:Y:S01]  /*05f0*/  ULDC.64 UR4, c[0x0][0x650] ;  /* 0x0001940000047ab9 */ /* 0x000fe20000000a00 */
[----:B------:R-:W-:Y:S01]  /*0600*/  PRMT R9, RZ, 0x7610, R9 ;  /* 0x00007610ff097816 */ /* 0x000fe20000000009 */
[----:B------:R-:W-:Y:S01]  /*0610*/  IMAD.MOV.U32 R12, RZ, RZ, -0x1 ;  /* 0xffffffffff0c7424 */ /* 0x000fe200078e00ff */
[----:B------:R-:W-:Y:S01]  /*0620*/  ISETP.GE.U32.AND P0, PT, R0, UR4, PT ;  /* 0x0000000400007c0c */ /* 0x000fe2000bf06070 */
[----:B------:R-:W-:Y:S02]  /*0630*/  IMAD.MOV.U32 R13, RZ, RZ, -0x1 ;  /* 0xffffffffff0d7424 */ /* 0x000fe400078e00ff */
[----:B------:R-:W-:Y:S01]  /*0640*/  IMAD.MOV.U32 R69, RZ, RZ, -0x1 ;  /* 0xffffffffff457424 */ /* 0x000fe200078e00ff */
[----:B------:R-:W-:-:S13]  /*0650*/  ISETP.GE.U32.AND.EX P0, PT, R5, UR5, PT, P0 ;  /* 0x0000000505007c0c */ /* 0x000fda000bf06100 */
[----:B------:R-:W-:Y:S05]  /*0660*/  @P0 BRA `(.L_x_4) ;  /* 0x0000000400600947 */ /* 0x000fea0003800000 */
[----:B------:R-:W0:Y:S01]  /*0670*/  LDC.64 R16, c[0x0][0x628] ;  /* 0x00018a00ff107b82 */ /* 0x000e220000000a00 */
[----:B------:R-:W-:Y:S02]  /*0680*/  IMAD.MOV.U32 R10, RZ, RZ, R0 ;  /* 0x000000ffff0a7224 */ /* 0x000fe400078e0000 */
[----:B------:R-:W-:-:S05]  /*0690*/  IMAD.MOV.U32 R11, RZ, RZ, R5 ;  /* 0x000000ffff0b7224 */ /* 0x000fca00078e0005 */
[----:B------:R-:W1:Y:S08]  /*06a0*/  LDC R18, c[0x0][0x630] ;  /* 0x00018c00ff127b82 */ /* 0x000e700000000800 */
[----:B------:R-:W2:Y:S01]  /*06b0*/  LDC.64 R20, c[0x0][0x620] ;  /* 0x00018800ff147b82 */ /* 0x000ea20000000a00 */
[----:B0-----:R-:W-:-:S04]  /*06c0*/  ISETP.NE.U32.AND P0, PT, R16, RZ, PT ;  /* 0x000000ff1000720c */ /* 0x001fc80003f05070 */
[----:B------:R-:W-:-:S13]  /*06d0*/  ISETP.NE.AND.EX P0, PT, R17, RZ, PT, P0 ;  /* 0x000000ff1100720c */ /* 0x000fda0003f05300 */
[----:B-12---:R-:W-:Y:S05]  /*06e0*/  @!P0 BRA `(.L_x_5) ;  /* 0x0000000000288947 */ /* 0x006fea0003800000 */
[----:B------:R-:W0:Y:S02]  /*06f0*/  LDC R3, c[0x0][0x634] ;  /* 0x00018d00ff037b82 */ /* 0x000e240000000800 */
[----:B0-----:R-:W-:-:S05]  /*0700*/  IADD3 R3, P0, R0, R3, RZ ;  /* 0x0000000300037210 */ /* 0x001fca0007f1e0ff */
[----:B------:R-:W-:-:S04]  /*0710*/  IMAD.X R9, RZ, RZ, R5, P0 ;  /* 0x000000ffff097224 */ /* 0x000fc800000e0605 */
[----:B------:R-:W-:-:S04]  /*0720*/  IMAD.WIDE.U32 R10, R9, R16, RZ ;  /* 0x00000010090a7225 */ /* 0x000fc800078e00ff */
[----:B------:R-:W-:-:S04]  /*0730*/  IMAD.WIDE.U32 R12, P0, R3, R17, R10 ;  /* 0x00000011030c7225 */ /* 0x000fc8000780000a */
[----:B------:R-:W-:-:S04]  /*0740*/  IMAD.WIDE.U32 R10, R3, R16, RZ ;  /* 0x00000010030a7225 */ /* 0x000fc800078e00ff */
[----:B------:R-:W-:Y:S01]  /*0750*/  IMAD.X R15, RZ, RZ, RZ, P0 ;  /* 0x000000ffff0f7224 */ /* 0x000fe200000e06ff */
[----:B------:R-:W-:Y:S01]  /*0760*/  IADD3 RZ, P0, R11, R12, RZ ;  /* 0x0000000c0bff7210 */ /* 0x000fe20007f1e0ff */
[----:B------:R-:W-:-:S04]  /*0770*/  IMAD.MOV.U32 R14, RZ, RZ, R13 ;  /* 0x000000ffff0e7224 */ /* 0x000fc800078e000d */
[----:B------:R-:W-:-:S08]  /*0780*/  IMAD.WIDE.U32.X R10, R9, R17, R14, P0 ;  /* 0x00000011090a7225 */ /* 0x000fd000000e040e */
.L_x_5:
[-CC-:B------:R-:W-:Y:S01]  /*0790*/  SHF.R.U64 R69, R10, R18.reuse, R11.reuse ;  /* 0x000000120a457219 */ /* 0x180fe2000000120b */
[----:B------:R-:W0:Y:S01]  /*07a0*/  LDC.64 R22, c[0x0][0x640] ;  /* 0x00019000ff167b82 */ /* 0x000e220000000a00 */
[----:B------:R-:W-:Y:S01]  /*07b0*/  SHF.R.U32.HI R7, RZ, R18, R11 ;  /* 0x00000012ff077219 */ /* 0x000fe2000001160b */
[----:B------:R-:W-:Y:S01]  /*07c0*/  ULDC UR4, c[0x0][0x150] ;  /* 0x0000540000047ab9 */ /* 0x000fe20000000800 */
[----:B------:R-:W-:Y:S01]  /*07d0*/  IADD3 R9, P0, RZ, -R69, RZ ;  /* 0x80000045ff097210 */ /* 0x000fe20007f1e0ff */
[----:B------:R-:W-:Y:S01]  /*07e0*/  IMAD.MOV.U32 R10, RZ, RZ, R0 ;  /* 0x000000ffff0a7224 */ /* 0x000fe200078e0000 */
[----:B------:R-:W-:Y:S01]  /*07f0*/  I2FP.F32.U32 R3, R6 ;  /* 0x0000000600037245 */ /* 0x000fe20000201000 */
[----:B------:R-:W-:Y:S02]  /*0800*/  IMAD.MOV.U32 R11, RZ, RZ, R5 ;  /* 0x000000ffff0b7224 */ /* 0x000fe400078e0005 */
[----:B------:R-:W1:Y:S01]  /*0810*/  LDC R14, c[0x0][0x618] ;  /* 0x00018600ff0e7b82 */ /* 0x000e620000000800 */
[----:B------:R-:W-:-:S02]  /*0820*/  IMAD.X R13, RZ, RZ, ~R7, P0 ;  /* 0x000000ffff0d7224 */ /* 0x000fc400000e0e07 */
[----:B------:R-:W-:Y:S01]  /*0830*/  FMUL R3, R3, UR4 ;  /* 0x0000000403037c20 */ /* 0x000fe20008400000 */
[----:B------:R-:W-:Y:S01]  /*0840*/  IMAD.WIDE.U32 R10, R9, R20, R10 ;  /* 0x00000014090a7225 */ /* 0x000fe200078e000a */
[----:B------:R-:W-:-:S03]  /*0850*/  ULDC UR4, c[0x0][0x154] ;  /* 0x0000550000047ab9 */ /* 0x000fc60000000800 */
[----:B------:R-:W-:Y:S01]  /*0860*/  IMAD R12, R13, R20, RZ ;  /* 0x000000140d0c7224 */ /* 0x000fe200078e02ff */
[----:B------:R-:W2:Y:S01]  /*0870*/  LDC R7, c[0x0][0x144] ;  /* 0x00005100ff077b82 */ /* 0x000ea20000000800 */
[----:B------:R-:W3:Y:S01]  /*0880*/  F2I.U32.TRUNC.NTZ R3, R3 ;  /* 0x0000000300037305 */ /* 0x000ee2000020f000 */
[----:B------:R-:W-:Y:S02]  /*0890*/  IMAD.MOV.U32 R13, RZ, RZ, -0x1 ;  /* 0xffffffffff0d7424 */ /* 0x000fe400078e00ff */
[----:B------:R-:W-:-:S04]  /*08a0*/  IMAD R9, R9, R21, R12 ;  /* 0x0000001509097224 */ /* 0x000fc800078e020c */
[----:B------:R-:W4:Y:S01]  /*08b0*/  LDC R18, c[0x0][0x608] ;  /* 0x00018200ff127b82 */ /* 0x000f220000000800 */
[----:B------:R-:W-:Y:S01]  /*08c0*/  IMAD.IADD R11, R11, 0x1, R9 ;  /* 0x000000010b0b7824 */ /* 0x000fe200078e0209 */
[----:B0-----:R-:W-:Y:S02]  /*08d0*/  ISETP.NE.U32.AND P0, PT, R22, RZ, PT ;  /* 0x000000ff1600720c */ /* 0x001fe40003f05070 */
[----:B------:R-:W-:Y:S02]  /*08e0*/  I2FP.F32.U32 R9, R8 ;  /* 0x0000000800097245 */ /* 0x000fe40000201000 */
[----:B------:R-:W-:Y:S02]  /*08f0*/  ISETP.NE.AND.EX P0, PT, R23, RZ, PT, P0 ;  /* 0x000000ff1700720c */ /* 0x000fe40003f05300 */
[----:B------:R-:W0:Y:S01]  /*0900*/  LDC R12, c[0x0][0x658] ;  /* 0x00019600ff0c7b82 */ /* 0x000e220000000800 */
[-C--:B-1----:R-:W-:Y:S01]  /*0910*/  SHF.R.U64 R16, R10, R14.reuse, R11 ;  /* 0x0000000e0a107219 */ /* 0x082fe2000000120b */
[----:B---3--:R-:W-:Y:S01]  /*0920*/  IMAD.MOV R10, RZ, RZ, -R3 ;  /* 0x000000ffff0a7224 */ /* 0x008fe200078e0a03 */
[----:B------:R-:W-:-:S05]  /*0930*/  SHF.R.U32.HI R11, RZ, R14, R11 ;  /* 0x0000000eff0b7219 */ /* 0x000fca000001160b */
[----:B------:R-:W1:Y:S01]  /*0940*/  LDC R17, c[0x0][0x148] ;  /* 0x00005200ff117b82 */ /* 0x000e620000000800 */
[----:B--2---:R-:W-:Y:S02]  /*0950*/  IMAD R3, R7, R10, R6 ;  /* 0x0000000a07037224 */ /* 0x004fe400078e0206 */
[----:B------:R-:W-:-:S04]  /*0960*/  FMUL R7, R9, UR4 ;  /* 0x0000000409077c20 */ /* 0x000fc80008400000 */
[----:B------:R2:W3:Y:S01]  /*0970*/  F2I.U32.TRUNC.NTZ R15, R7 ;  /* 0x00000007000f7305 */ /* 0x0004e2000020f000 */
[----:B------:R-:W1:Y:S01]  /*0980*/  LDC R21, c[0x0][0x600] ;  /* 0x00018000ff157b82 */ /* 0x000e620000000800 */
[-CC-:B----4-:R-:W-:Y:S02]  /*0990*/  SHF.R.U64 R27, R16, R18.reuse, R11.reuse ;  /* 0x00000012101b7219 */ /* 0x190fe4000000120b */
[----:B------:R-:W-:Y:S01]  /*09a0*/  SHF.R.U32.HI R9, RZ, R18, R11 ;  /* 0x00000012ff097219 */ /* 0x000fe2000001160b */
[----:B------:R-:W-:-:S04]  /*09b0*/  IMAD.MOV.U32 R11, RZ, RZ, 0x1 ;  /* 0x00000001ff0b7424 */ /* 0x000fc800078e00ff */
[----:B------:R-:W4:Y:S01]  /*09c0*/  LDC R20, c[0x0][0x648] ;  /* 0x00019200ff147b82 */ /* 0x000f220000000800 */
[-C--:B0-----:R-:W-:Y:S02]  /*09d0*/  SHF.L.U32 R6, R13, R12.reuse, RZ ;  /* 0x0000000c0d067219 */ /* 0x081fe400000006ff */
[-CC-:B------:R-:W-:Y:S02]  /*09e0*/  SHF.R.U64 R18, R27, R12.reuse, R9.reuse ;  /* 0x0000000c1b127219 */ /* 0x180fe40000001209 */
[----:B------:R-:W-:Y:S02]  /*09f0*/  SHF.R.U32.HI R19, RZ, R12, R9 ;  /* 0x0000000cff137219 */ /* 0x000fe40000011609 */
[----:B------:R-:W-:Y:S01]  /*0a00*/  LOP3.LUT R14, RZ, R6, RZ, 0x33, !PT ;  /* 0x00000006ff0e7212 */ /* 0x000fe200078e33ff */
[----:B------:R-:W0:Y:S01]  /*0a10*/  LDC R25, c[0x0][0x638] ;  /* 0x00018e00ff197b82 */ /* 0x000e220000000800 */
[----:B------:R-:W-:Y:S01]  /*0a20*/  SHF.L.U32 R9, R11, R12, RZ ;  /* 0x0000000c0b097219 */ /* 0x000fe200000006ff */
[----:B------:R-:W-:-:S02]  /*0a30*/  IMAD.MOV.U32 R6, RZ, RZ, R18 ;  /* 0x000000ffff067224 */ /* 0x000fc400078e0012 */
[----:B--2---:R-:W-:-:S04]  /*0a40*/  IMAD.MOV.U32 R7, RZ, RZ, R19 ;  /* 0x000000ffff077224 */ /* 0x004fc800078e0013 */
[----:B------:R-:W2:Y:S01]  /*0a50*/  LDC R24, c[0x0][0x610] ;  /* 0x00018400ff187b82 */ /* 0x000ea20000000800 */
[----:B---3--:R-:W-:Y:S05]  /*0a60*/  @!P0 BRA `(.L_x_6) ;  /* 0x0000000000288947 */ /* 0x008fea0003800000 */
[----:B------:R-:W3:Y:S02]  /*0a70*/  LDC R13, c[0x0][0x64c] ;  /* 0x00019300ff0d7b82 */ /* 0x000ee40000000800 */
[----:B---3--:R-:W-:-:S05]  /*0a80*/  IADD3 R13, P0, R18, R13, RZ ;  /* 0x0000000d120d7210 */ /* 0x008fca0007f1e0ff */
        /* <DEDUP_REMOVED lines=8> */
.L_x_6:
[----:B----4-:R-:W-:Y:S01]  /*0b10*/  SHF.R.U64 R6, R6, R20, R7 ;  /* 0x0000001406067219 */ /* 0x010fe20000001207 */
[----:B-1----:R-:W-:Y:S01]  /*0b20*/  VIADD R7, R21, 0xffffffff ;  /* 0xffffffff15077836 */ /* 0x002fe20000000000 */
[----:B------:R-:W-:Y:S01]  /*0b30*/  LOP3.LUT R14, R27, R14, RZ, 0xc0, !PT ;  /* 0x0000000e1b0e7212 */ /* 0x000fe200078ec0ff */
[----:B------:R-:W-:Y:S02]  /*0b40*/  IMAD.MOV R15, RZ, RZ, -R15 ;  /* 0x000000ffff0f7224 */ /* 0x000fe400078e0a0f */
[----:B------:R-:W-:Y:S01]  /*0b50*/  IMAD.MOV R10, RZ, RZ, -R6 ;  /* 0x000000ffff0a7224 */ /* 0x000fe200078e0a06 */
[----:B------:R-:W-:Y:S01]  /*0b60*/  LOP3.LUT R7, R16, R7, RZ, 0xc0, !PT ;  /* 0x0000000710077212 */ /* 0x000fe200078ec0ff */
[----:B------:R-:W-:Y:S02]  /*0b70*/  IMAD R14, R9, R6, R14 ;  /* 0x00000006090e7224 */ /* 0x000fe400078e020e */
[----:B------:R-:W-:Y:S02]  /*0b80*/  @P4 IMAD R3, R17, R15, R8 ;  /* 0x0000000f11034224 */ /* 0x000fe400078e0208 */
[----:B0-----:R-:W-:-:S02]  /*0b90*/  IMAD R6, R10, R25, R18 ;  /* 0x000000190a067224 */ /* 0x001fc400078e0212 */
[----:B--2---:R-:W-:Y:S02]  /*0ba0*/  IMAD R3, R14, R24, R3 ;  /* 0x000000180e037224 */ /* 0x004fe400078e0203 */
[----:B------:R-:W-:Y:S02]  /*0bb0*/  IMAD R6, R6, R21, R7 ;  /* 0x0000001506067224 */ /* 0x000fe400078e0207 */
[----:B------:R-:W-:-:S03]  /*0bc0*/  IMAD.MOV.U32 R9, RZ, RZ, 0x1 ;  /* 0x00000001ff097424 */ /* 0x000fc600078e00ff */
[----:B------:R-:W-:Y:S02]  /*0bd0*/  SEL R13, R6, R3, !P4 ;  /* 0x00000003060d7207 */ /* 0x000fe40006000000 */
[----:B------:R-:W-:-:S07]  /*0be0*/  SEL R12, R3, R6, !P4 ;  /* 0x00000006030c7207 */ /* 0x000fce0006000000 */
.L_x_4:
[----:B------:R-:W-:-:S08]  /*0bf0*/  NOP ;  /* 0x0000000000007918 */ /* 0x000fd00000000000 */
[----:B------:R-:W0:Y:S02]  /*0c00*/  USETMAXREG.TRY_ALLOC.CTAPOOL UP0, 0xe8 ;  /* 0x000000e8000079c8 */ /* 0x000e240008000600 */
[----:B0-----:R-:W-:-:S13]  /*0c10*/  PLOP3.LUT P0, PT, PT, PT, UP0, 0x80, 0x0 ;  /* 0x000000000000781c */ /* 0x001fda0003f0f008 */
[----:B------:R-:W-:Y:S05]  /*0c20*/  @!P0 BRA `(.L_x_4) ;  /* 0xfffffffc00f08947 */ /* 0x000fea000383ffff */
[----:B------:R-:W-:Y:S01]  /*0c30*/  ULDC.64 UR4, c[0x0][0x598] ;  /* 0x0001660000047ab9 */ /* 0x000fe20000000a00 */
[----:B------:R-:W-:Y:S01]  /*0c40*/  ULDC.64 UR18, c[0x0][0x208] ;  /* 0x0000820000127ab9 */ /* 0x000fe20000000a00 */
[----:B------:R-:W-:-:S04]  /*0c50*/  ISETP.NE.U32.AND P0, PT, RZ, UR4, PT ;  /* 0x00000004ff007c0c */ /* 0x000fc8000bf05070 */
[----:B------:R-:W-:-:S13]  /*0c60*/  ISETP.NE.AND.EX P0, PT, RZ, UR5, PT, P0 ;  /* 0x00000005ff007c0c */ /* 0x000fda000bf05300 */
[----:B------:R-:W-:Y:S05]  /*0c70*/  @!P0 BRA `(.L_x_7) ;  /* 0x00000000001c8947 */ /* 0x000fea0003800000 */
[----:B------:R-:W0:Y:S02]  /*0c80*/  LDC.64 R6, c[0x0][0x598] ;  /* 0x00016600ff067b82 */ /* 0x000e240000000a00 */
[----:B0-----:R-:W2:Y:S02]  /*0c90*/  LDG.E.64 R6, desc[UR18][R6.64] ;  /* 0x0000001206067981 */ /* 0x001ea4000c1e1b00 */
[----:B--2---:R-:W-:-:S04]  /*0ca0*/  ISETP.NE.U32.AND P0, PT, R6, RZ, PT ;  /* 0x000000ff0600720c */ /* 0x004fc80003f05070 */
[----:B------:R-:W-:-:S13]  /*0cb0*/  ISETP.NE.AND.EX P0, PT, R7, RZ, PT, P0 ;  /* 0x000000ff0700720c */ /* 0x000fda0003f05300 */
[----:B------:R-:W-:Y:S05]  /*0cc0*/  @!P0 BRA `(.L_x_7) ;  /* 0x0000000000088947 */ /* 0x000fea0003800000 */
[----:B------:R0:W5:Y:S01]  /*0cd0*/  LD.E R3, desc[UR18][R6.64] ;  /* 0x0000001206037980 */ /* 0x000162000c101900 */
[----:B------:R-:W-:Y:S05]  /*0ce0*/  BRA `(.L_x_8) ;  /* 0x0000000000207947 */ /* 0x000fea0003800000 */
.L_x_7:
[----:B------:R-:W-:Y:S02]  /*0cf0*/  ULDC.64 UR4, c[0x0][0x588] ;  /* 0x0001620000047ab9 */ /* 0x000fe40000000a00 */
[----:B------:R-:W-:-:S04]  /*0d00*/  ISETP.NE.U32.AND P0, PT, RZ, UR4, PT ;  /* 0x00000004ff007c0c */ /* 0x000fc8000bf05070 */
[----:B------:R-:W-:-:S13]  /*0d10*/  ISETP.NE.AND.EX P0, PT, RZ, UR5, PT, P0 ;  /* 0x00000005ff007c0c */ /* 0x000fda000bf05300 */
[----:B------:R-:W-:Y:S05]  /*0d20*/  @!P0 BRA `(.L_x_9) ;  /* 0x00000000000c8947 */ /* 0x000fea0003800000 */
[----:B------:R-:W0:Y:S02]  /*0d30*/  LDC.64 R6, c[0x0][0x588] ;  /* 0x00016200ff067b82 */ /* 0x000e240000000a00 */
[----:B0-----:R1:W5:Y:S01]  /*0d40*/  LDG.E R3, desc[UR18][R6.64] ;  /* 0x0000001206037981 */ /* 0x001362000c1e1900 */
[----:B------:R-:W-:Y:S05]  /*0d50*/  BRA `(.L_x_8) ;  /* 0x0000000000047947 */ /* 0x000fea0003800000 */
.L_x_9:
[----:B------:R-:W2:Y:S02]  /*0d60*/  LDC R3, c[0x0][0x580] ;  /* 0x00016000ff037b82 */ /* 0x000ea40000000800 */
.L_x_8:
[----:B------:R-:W-:Y:S02]  /*0d70*/  ULDC.64 UR4, c[0x0][0x5a0] ;  /* 0x0001680000047ab9 */ /* 0x000fe40000000a00 */
[----:B------:R-:W-:-:S04]  /*0d80*/  ISETP.NE.U32.AND P0, PT, RZ, UR4, PT ;  /* 0x00000004ff007c0c */ /* 0x000fc8000bf05070 */
[----:B------:R-:W-:-:S13]  /*0d90*/  ISETP.NE.AND.EX P0, PT, RZ, UR5, PT, P0 ;  /* 0x00000005ff007c0c */ /* 0x000fda000bf05300 */
[----:B------:R-:W-:Y:S05]  /*0da0*/  @!P0 BRA `(.L_x_10) ;  /* 0x00000000001c8947 */ /* 0x000fea0003800000 */
[----:B01----:R-:W0:Y:S02]  /*0db0*/  LDC.64 R6, c[0x0][0x5a0] ;  /* 0x00016800ff067b82 */ /* 0x003e240000000a00 */
[----:B0-----:R-:W3:Y:S02]  /*0dc0*/  LDG.E.64 R6, desc[UR18][R6.64] ;  /* 0x0000001206067981 */ /* 0x001ee4000c1e1b00 */
[----:B---3--:R-:W-:-:S04]  /*0dd0*/  ISETP.NE.U32.AND P0, PT, R6, RZ, PT ;  /* 0x000000ff0600720c */ /* 0x008fc80003f05070 */
[----:B------:R-:W-:-:S13]  /*0de0*/  ISETP.NE.AND.EX P0, PT, R7, RZ, PT, P0 ;  /* 0x000000ff0700720c */ /* 0x000fda0003f05300 */
[----:B------:R-:W-:Y:S05]  /*0df0*/  @!P0 BRA `(.L_x_10) ;  /* 0x0000000000088947 */ /* 0x000fea0003800000 */
[----:B------:R0:W5:Y:S01]  /*0e00*/  LD.E R10, desc[UR18][R6.64] ;  /* 0x00000012060a7980 */ /* 0x000162000c101900 */
[----:B------:R-:W-:Y:S05]  /*0e10*/  BRA `(.L_x_11) ;  /* 0x0000000000207947 */ /* 0x000fea0003800000 */
.L_x_10:
[----:B------:R-:W-:Y:S02]  /*0e20*/  ULDC.64 UR4, c[0x0][0x590] ;  /* 0x0001640000047ab9 */ /* 0x000fe40000000a00 */
[----:B------:R-:W-:-:S04]  /*0e30*/  ISETP.NE.U32.AND P0, PT, RZ, UR4, PT ;  /* 0x00000004ff007c0c */ /* 0x000fc8000bf05070 */
[----:B------:R-:W-:-:S13]  /*0e40*/  ISETP.NE.AND.EX P0, PT, RZ, UR5, PT, P0 ;  /* 0x00000005ff007c0c */ /* 0x000fda000bf05300 */
[----:B------:R-:W-:Y:S05]  /*0e50*/  @!P0 BRA `(.L_x_12) ;  /* 0x00000000000c8947 */ /* 0x000fea0003800000 */
[----:B------:R-:W3:Y:S02]  /*0e60*/  LDC.64 R10, c[0x0][0x590] ;  /* 0x00016400ff0a7b82 */ /* 0x000ee40000000a00 */
[----:B---3--:R3:W5:Y:S01]  /*0e70*/  LDG.E R10, desc[UR18][R10.64] ;  /* 0x000000120a0a7981 */ /* 0x008762000c1e1900 */
[----:B------:R-:W-:Y:S05]  /*0e80*/  BRA `(.L_x_11) ;  /* 0x0000000000047947 */ /* 0x000fea0003800000 */
.L_x_12:
[----:B------:R-:W4:Y:S02]  /*0e90*/  LDC R10, c[0x0][0x584] ;  /* 0x00016100ff0a7b82 */ /* 0x000f240000000800 */
.L_x_11:
[----:B------:R-:W-:-:S13]  /*0ea0*/  LOP3.LUT P0, RZ, R9, 0xff, RZ, 0xc0, !PT ;  /* 0x000000ff09ff7812 */ /* 0x000fda000780c0ff */
[----:B------:R-:W-:Y:S05]  /*0eb0*/  @!P0 EXIT ;  /* 0x000000000000894d */ /* 0x000fea0003800000 */
[----:B------:R-:W-:Y:S01]  /*0ec0*/  ULDC UR4, c[0x0][0x28c] ;  /* 0x0000a30000047ab9 */ /* 0x000fe20000000800 */
[----:B------:R-:W-:Y:S01]  /*0ed0*/  LOP3.LUT R80, R4, 0x1, RZ, 0xfc, !PT ;  /* 0x0000000104507812 */ /* 0x000fe200078efcff */
[----:B------:R-:W-:-:S04]  /*0ee0*/  UIADD3 UR4, UR4, 0x1f, URZ ;  /* 0x0000001f04047890 */ /* 0x000fc8000fffe03f */
[----:B------:R-:W-:-:S04]  /*0ef0*/  USHF.R.S32.HI UR5, URZ, 0x1f, UR4 ;  /* 0x0000001f3f057899 */ /* 0x000fc80008011404 */
[----:B------:R-:W-:-:S03]  /*0f00*/  ULEA.HI UR5, UR5, UR4, URZ, 0x5 ;  /* 0x0000000405057291 */ /* 0x000fc6000f8f283f */
[----:B------:R-:W-:Y:S01]  /*0f10*/  UMOV UR4, URZ ;  /* 0x0000003f00047c82 */ /* 0x000fe20008000000 */
[----:B------:R-:W-:-:S03]  /*0f20*/  USHF.R.S32.HI UR9, URZ, 0x5, UR5 ;  /* 0x000000053f097899 */ /* 0x000fc60008011405 */
[----:B------:R-:W-:-:S09]  /*0f30*/  UMOV UR5, URZ ;  /* 0x0000003f00057c82 */ /* 0x000fd20008000000 */
.L_x_101:
[----:B01----:R-:W-:Y:S01]  /*0f40*/  LOP3.LUT R6, R2, 0x80, RZ, 0xc0, !PT ;  /* 0x0000008002067812 */ /* 0x003fe200078ec0ff */
[----:B------:R-:W0:Y:S01]  /*0f50*/  S2UR UR13, SR_CgaCtaId ;  /* 0x00000000000d79c3 */ /* 0x000e220000008800 */
[----:B------:R-:W-:Y:S01]  /*0f60*/  UMOV UR12, 0x400 ;  /* 0x00000400000c7882 */ /* 0x000fe20000000000 */
[----:B------:R-:W-:Y:S01]  /*0f70*/  UMOV UR6, URZ ;  /* 0x0000003f00067c82 */ /* 0x000fe20008000000 */
[----:B------:R-:W-:Y:S01]  /*0f80*/  SHF.R.U32.HI R6, RZ, 0x7, R6 ;  /* 0x00000007ff067819 */ /* 0x000fe20000011606 */
[----:B------:R-:W-:Y:S01]  /*0f90*/  UMOV UR7, URZ ;  /* 0x0000003f00077c82 */ /* 0x000fe20008000000 */
[----:B------:R-:W-:Y:S01]  /*0fa0*/  UMOV UR16, UR5 ;  /* 0x0000000500107c82 */ /* 0x000fe20008000000 */
[----:B------:R-:W-:Y:S01]  /*0fb0*/  CS2R R14, SRZ ;  /* 0x00000000000e7805 */ /* 0x000fe2000001ff00 */
[----:B---3--:R-:W-:Y:S01]  /*0fc0*/  IMAD.MOV.U32 R11, RZ, RZ, RZ ;  /* 0x000000ffff0b7224 */ /* 0x008fe200078e00ff */
[----:B------:R-:W1:Y:S01]  /*0fd0*/  LDC R7, c[0x0][0x28c] ;  /* 0x0000a300ff077b82 */ /* 0x000e620000000800 */
[----:B------:R-:W3:Y:S01]  /*0fe0*/  SHFL.IDX PT, R6, R6, RZ, 0x1f ;  /* 0x00001fff06067589 */ /* 0x000ee200000e0000 */
[----:B------:R-:W-:-:S02]  /*0ff0*/  CS2R R18, SRZ ;  /* 0x0000000000127805 */ /* 0x000fc4000001ff00 */
[----:B------:R-:W-:Y:S02]  /*1000*/  CS2R R20, SRZ ;  /* 0x0000000000147805 */ /* 0x000fe4000001ff00 */
[----:B------:R-:W-:Y:S02]  /*1010*/  CS2R R22, SRZ ;  /* 0x0000000000167805 */ /* 0x000fe4000001ff00 */
[----:B------:R-:W-:Y:S02]  /*1020*/  CS2R R56, SRZ ;  /* 0x0000000000387805 */ /* 0x000fe4000001ff00 */
[----:B------:R-:W-:Y:S02]  /*1030*/  CS2R R58, SRZ ;  /* 0x00000000003a7805 */ /* 0x000fe4000001ff00 */
[----:B------:R-:W-:Y:S02]  /*1040*/  CS2R R60, SRZ ;  /* 0x00000000003c7805 */ /* 0x000fe4000001ff00 */
[----:B------:R-:W-:-:S02]  /*1050*/  CS2R R62, SRZ ;  /* 0x00000000003e7805 */ /* 0x000fc4000001ff00 */
[----:B------:R-:W-:Y:S02]  /*1060*/  CS2R R64, SRZ ;  /* 0x0000000000407805 */ /* 0x000fe4000001ff00 */
[----:B------:R-:W-:Y:S01]  /*1070*/  CS2R R66, SRZ ;  /* 0x0000000000427805 */ /* 0x000fe2000001ff00 */
[----:B------:R-:W-:Y:S01]  /*1080*/  IMAD.MOV.U32 R68, RZ, RZ, RZ ;  /* 0x000000ffff447224 */ /* 0x000fe200078e00ff */
[----:B------:R-:W-:Y:S02]  /*1090*/  CS2R R70, SRZ ;  /* 0x0000000000467805 */ /* 0x000fe4000001ff00 */
[----:B------:R-:W-:Y:S02]  /*10a0*/  CS2R R72, SRZ ;  /* 0x0000000000487805 */ /* 0x000fe4000001ff00 */
[----:B------:R-:W-:Y:S02]  /*10b0*/  CS2R R74, SRZ ;  /* 0x00000000004a7805 */ /* 0x000fe4000001ff00 */
[----:B------:R-:W-:-:S02]  /*10c0*/  CS2R R76, SRZ ;  /* 0x00000000004c7805 */ /* 0x000fc4000001ff00 */
[----:B------:R-:W-:Y:S01]  /*10d0*/  CS2R R78, SRZ ;  /* 0x00000000004e7805 */ /* 0x000fe2000001ff00 */
[----:B------:R-:W-:Y:S01]  /*10e0*/  IMAD.U32 R9, RZ, RZ, UR4 ;  /* 0x00000004ff097e24 */ /* 0x000fe2000f8e00ff */
[----:B------:R-:W-:Y:S02]  /*10f0*/  CS2R R24, SRZ ;  /* 0x0000000000187805 */ /* 0x000fe4000001ff00 */
[----:B------:R-:W-:Y:S02]  /*1100*/  CS2R R26, SRZ ;  /* 0x00000000001a7805 */ /* 0x000fe4000001ff00 */
[----:B------:R-:W-:Y:S02]  /*1110*/  CS2R R28, SRZ ;  /* 0x00000000001c7805 */ /* 0x000fe4000001ff00 */
[----:B------:R-:W-:Y:S02]  /*1120*/  CS2R R30, SRZ ;  /* 0x00000000001e7805 */ /* 0x000fe4000001ff00 */
[----:B------:R-:W-:-:S02]  /*1130*/  CS2R R32, SRZ ;  /* 0x0000000000207805 */ /* 0x000fc4000001ff00 */
[----:B------:R-:W-:Y:S02]  /*1140*/  CS2R R34, SRZ ;  /* 0x0000000000227805 */ /* 0x000fe4000001ff00 */
[----:B-1----:R-:W-:Y:S02]  /*1150*/  ISETP.GE.AND P0, PT, R7, 0x1, PT ;  /* 0x000000010700780c */ /* 0x002fe40003f06270 */
[----:B------:R-:W-:Y:S02]  /*1160*/  CS2R R36, SRZ ;  /* 0x0000000000247805 */ /* 0x000fe4000001ff00 */
[----:B---3--:R-:W-:Y:S02]  /*1170*/  R2UR UR8, R6 ;  /* 0x00000000060872ca */ /* 0x008fe400000e0000 */
[----:B------:R-:W-:Y:S02]  /*1180*/  CS2R R38, SRZ ;  /* 0x0000000000267805 */ /* 0x000fe4000001ff00 */
[----:B------:R-:W-:-:S02]  /*1190*/  CS2R R40, SRZ ;  /* 0x0000000000287805 */ /* 0x000fc4000001ff00 */
[----:B------:R-:W-:Y:S02]  /*11a0*/  CS2R R42, SRZ ;  /* 0x00000000002a7805 */ /* 0x000fe4000001ff00 */
[----:B------:R-:W-:Y:S02]  /*11b0*/  CS2R R44, SRZ ;  /* 0x00000000002c7805 */ /* 0x000fe4000001ff00 */
[----:B------:R-:W-:Y:S02]  /*11c0*/  CS2R R46, SRZ ;  /* 0x00000000002e7805 */ /* 0x000fe4000001ff00 */
[----:B------:R-:W-:Y:S02]  /*11d0*/  CS2R R48, SRZ ;  /* 0x0000000000307805 */ /* 0x000fe4000001ff00 */
[----:B------:R-:W-:Y:S02]  /*11e0*/  CS2R R50, SRZ ;  /* 0x0000000000327805 */ /* 0x000fe4000001ff00 */
[----:B------:R-:W-:-:S02]  /*11f0*/  CS2R R52, SRZ ;  /* 0x0000000000347805 */ /* 0x000fc4000001ff00 */
[----:B------:R-:W-:Y:S01]  /*1200*/  CS2R R54, SRZ ;  /* 0x0000000000367805 */ /* 0x000fe2000001ff00 */
[----:B------:R-:W-:-:S04]  /*1210*/  ULEA.HI UR10, UR8, UR8, URZ, 0x1 ;  /* 0x00000008080a7291 */ /* 0x000fc8000f8f083f */
[----:B------:R-:W-:Y:S02]  /*1220*/  ULOP3.LUT UR11, UR10, 0x1ffffe, URZ, 0xc0, !UPT ;  /* 0x001ffffe0a0b7892 */ /* 0x000fe4000f8ec03f */
[----:B0-----:R-:W-:Y:S02]  /*1230*/  ULEA UR10, UR13, UR12, 0x18 ;  /* 0x0000000c0d0a7291 */ /* 0x001fe4000f8ec03f */
[----:B------:R-:W-:-:S03]  /*1240*/  UIADD3 UR11, UR8, -UR11, URZ ;  /* 0x8000000b080b7290 */ /* 0x000fc6000fffe03f */
[----:B------:R-:W-:Y:S01]  /*1250*/  UMOV UR8, URZ ;  /* 0x0000003f00087c82 */ /* 0x000fe20008000000 */
[----:B------:R-:W-:-:S04]  /*1260*/  ULEA UR11, UR11, UR10, 0xb ;  /* 0x0000000a0b0b7291 */ /* 0x000fc8000f8e583f */
[----:B------:R-:W-:-:S04]  /*1270*/  UIADD3 UR11, UR11, 0x100, URZ ;  /* 0x000001000b0b7890 */ /* 0x000fc8000fffe03f */
[----:B------:R-:W-:-:S04]  /*1280*/  USHF.R.U32.HI UR11, URZ, 0x4, UR11 ;  /* 0x000000043f0b7899 */ /* 0x000fc8000801160b */
[----:B------:R-:W-:Y:S01]  /*1290*/  ULOP3.LUT UR11, UR11, 0x3fff, URZ, 0xc0, !UPT ;  /* 0x00003fff0b0b7892 */ /* 0x000fe2000f8ec03f */
[----:B--2-45:R-:W-:Y:S11]  /*12a0*/  @!P0 BRA `(.L_x_13) ;  /* 0x00000004005c8947 */ /* 0x034ff60003800000 */
[----:B------:R-:W-:-:S13]  /*12b0*/  ISETP.NE.AND P1, PT, R80, 0x3, PT ;  /* 0x000000035000780c */ /* 0x000fda0003f25270 */
[----:B------:R-:W-:Y:S05]  /*12c0*/  @!P1 BRA `(.L_x_14) ;  /* 0x0000000000049947 */ /* 0x000fea0003800000 */
[----:B------:R-:W-:Y:S01]  /*12d0*/  BPT.TRAP 0x1 ;  /* 0x000000040000795c */ /* 0x000fe20000300000 */
.L_x_14:
[----:B------:R-:W-:Y:S01]  /*12e0*/  ULEA UR6, UR5, UR10, 0x3 ;  /* 0x0000000a05067291 */ /* 0x000fe2000f8e183f */
[----:B------:R-:W-:-:S05]  /*12f0*/  IMAD.U32 R6, RZ, RZ, UR4 ;  /* 0x00000004ff067e24 */ /* 0x000fca000f8e00ff */
[----:B------:R-:W-:-:S04]  /*1300*/  SHF.L.U32 R6, R6, 0x1f, RZ ;  /* 0x0000001f06067819 */ /* 0x000fc800000006ff */
[----:B------:R0:W1:Y:S01]  /*1310*/  SYNCS.PHASECHK.TRANS64.TRYWAIT P0, [UR6], R6 ;  /* 0x00000006ff0075a7 */ /* 0x0000620008000146 */
[----:B------:R-:W-:Y:S05]  /*1320*/  @!P1 BRA `(.L_x_15) ;  /* 0x0000000000049947 */ /* 0x000fea0003800000 */
[----:B------:R-:W-:Y:S01]  /*1330*/  BPT.TRAP 0x1 ;  /* 0x000000040000795c */ /* 0x000fe20000300000 */
.L_x_15:
[----:B-1----:R-:W-:Y:S05]  /*1340*/  @P0 BRA `(.L_x_16) ;  /* 0x0000000000080947 */ /* 0x002fea0003800000 */
[----:B------:R-:W1:Y:S02]  /*1350*/  SYNCS.PHASECHK.TRANS64.TRYWAIT P0, [UR6], R6 ;  /* 0x00000006ff0075a7 */ /* 0x000e640008000146 */
[----:B-1----:R-:W-:Y:S05]  /*1360*/  @!P0 BRA `(.L_x_17) ;  /* 0x0000005400288947 */ /* 0x002fea0003800000 */
.L_x_16:
[----:B------:R-:W-:Y:S01]  /*1370*/  UIADD3 UR6, UR10, 0x4100, URZ ;  /* 0x000041000a067890 */ /* 0x000fe2000fffe03f */
[----:B------:R-:W-:Y:S01]  /*1380*/  WARPGROUP.ARRIVE ;  /* 0x00000000000079c5 */ /* 0x000fe20000000000 */
[----:B------:R-:W-:Y:S01]  /*1390*/  ULDC UR7, c[0x0][0x50c] ;  /* 0x0001430000077ab9 */ /* 0x000fe20000000800 */
[----:B------:R-:W-:Y:S01]  /*13a0*/  ULOP3.LUT UR12, UR11, 0x10000, URZ, 0xfc, !UPT ;  /* 0x000100000b0c7892 */ /* 0x000fe2000f8efc3f */
[----:B------:R-:W-:Y:S01]  /*13b0*/  CS2R R14, SRZ ;  /* 0x00000000000e7805 */ /* 0x000fe2000001ff00 */
[----:B------:R-:W-:Y:S01]  /*13c0*/  UISETP.NE.AND UP0, UPT, UR7, 0x1, UPT ;  /* 0x000000010700788c */ /* 0x000fe2000bf05270 */
[----:B------:R-:W-:Y:S01]  /*13d0*/  IMAD.MOV.U32 R11, RZ, RZ, RZ ;  /* 0x000000ffff0b7224 */ /* 0x000fe200078e00ff */
[----:B------:R-:W-:Y:S01]  /*13e0*/  USHF.R.U32.HI UR6, URZ, 0x4, UR6 ;  /* 0x000000043f067899 */ /* 0x000fe20008011606 */
[----:B------:R-:W-:Y:S01]  /*13f0*/  CS2R R18, SRZ ;  /* 0x0000000000127805 */ /* 0x000fe2000001ff00 */
[----:B------:R-:W-:Y:S01]  /*1400*/  USEL UR7, URZ, 0x1, UP0 ;  /* 0x000000013f077887 */ /* 0x000fe20008000000 */
[----:B------:R-:W-:Y:S01]  /*1410*/  CS2R R20, SRZ ;  /* 0x0000000000147805 */ /* 0x000fe2000001ff00 */
[----:B------:R-:W-:Y:S01]  /*1420*/  ULOP3.LUT UR6, UR6, 0x3fff, URZ, 0xc0, !UPT ;  /* 0x00003fff06067892 */ /* 0x000fe2000f8ec03f */
[----:B------:R-:W-:Y:S01]  /*1430*/  CS2R R22, SRZ ;  /* 0x0000000000167805 */ /* 0x000fe2000001ff00 */
[----:B------:R-:W-:Y:S01]  /*1440*/  ULEA UR12, UR5, UR12, 0x8 ;  /* 0x0000000c050c7291 */ /* 0x000fe2000f8e403f */
[----:B------:R-:W-:Y:S01]  /*1450*/  CS2R R56, SRZ ;  /* 0x0000000000387805 */ /* 0x000fe2000001ff00 */
[----:B------:R-:W-:Y:S01]  /*1460*/  ULOP3.LUT UR6, UR6, 0x10000, URZ, 0xfc, !UPT ;  /* 0x0001000006067892 */ /* 0x000fe2000f8efc3f */
[----:B------:R-:W-:Y:S01]  /*1470*/  ISETP.NE.AND P0, PT, RZ, UR7, PT ;  /* 0x00000007ff007c0c */ /* 0x000fe2000bf05270 */
[----:B------:R-:W-:Y:S01]  /*1480*/  UMOV UR13, 0xc0000010 ;  /* 0xc0000010000d7882 */ /* 0x000fe20000000000 */
[----:B------:R-:W-:Y:S01]  /*1490*/  UMOV UR15, 0xc0000010 ;  /* 0xc0000010000f7882 */ /* 0x000fe20000000000 */
[----:B------:R-:W-:Y:S01]  /*14a0*/  ULEA UR14, UR5, UR6, 0x7 ;  /* 0x00000006050e7291 */ /* 0x000fe2000f8e383f */
[----:B------:R-:W-:-:S02]  /*14b0*/  CS2R R58, SRZ ;  /* 0x00000000003a7805 */ /* 0x000fc4000001ff00 */
[----:B------:R-:W-:Y:S01]  /*14c0*/  CS2R R60, SRZ ;  /* 0x00000000003c7805 */ /* 0x000fe2000001ff00 */
[----:B------:R-:W-:Y:S01]  /*14d0*/  UMOV UR6, 0x1 ;  /* 0x0000000100067882 */ /* 0x000fe20000000000 */
[----:B------:R-:W-:Y:S02]  /*14e0*/  CS2R R62, SRZ ;  /* 0x00000000003e7805 */ /* 0x000fe4000001ff00 */
[----:B------:R-:W-:Y:S02]  /*14f0*/  CS2R R64, SRZ ;  /* 0x0000000000407805 */ /* 0x000fe4000001ff00 */
[----:B------:R-:W-:Y:S01]  /*1500*/  CS2R R66, SRZ ;  /* 0x0000000000427805 */ /* 0x000fe2000001ff00 */
[----:B------:R-:W-:Y:S01]  /*1510*/  IMAD.MOV.U32 R68, RZ, RZ, RZ ;  /* 0x000000ffff447224 */ /* 0x000fe200078e00ff */
[----:B------:R-:W-:Y:S01]  /*1520*/  CS2R R70, SRZ ;  /* 0x0000000000467805 */ /* 0x000fe2000001ff00 */
[----:B------:R-:W-:Y:S01]  /*1530*/  QGMMA.64x64x32.F32.E5M2.E5M2 R24, gdesc[UR12], RZ, !UPT, gsb0 ;  /* 0x00e000000c1879f3 */ /* 0x000fe2000c0038ff */
[----:B------:R-:W-:-:S02]  /*1540*/  CS2R R72, SRZ ;  /* 0x0000000000487805 */ /* 0x000fc4000001ff00 */
[----:B------:R-:W-:Y:S02]  /*1550*/  CS2R R74, SRZ ;  /* 0x00000000004a7805 */ /* 0x000fe4000001ff00 */
[----:B------:R-:W-:Y:S02]  /*1560*/  CS2R R76, SRZ ;  /* 0x00000000004c7805 */ /* 0x000fe4000001ff00 */
[----:B------:R-:W-:Y:S01]  /*1570*/  CS2R R78, SRZ ;  /* 0x00000000004e7805 */ /* 0x000fe2000001ff00 */
[----:B------:R-:W-:Y:S06]  /*1580*/  @!P0 BRA `(.L_x_18) ;  /* 0x0000000000888947 */ /* 0x000fec0003800000 */
[----:B------:R-:W-:Y:S02]  /*1590*/  WARPGROUP.DEPBAR.LE gsb0, 0x0 ;  /* 0x00008000000079c5 */ /* 0x000fe40000010000 */
[----:B------:R-:W-:-:S01]  /*15a0*/  FADD R79, RZ, R24 ;  /* 0x00000018ff4f7221 */ /* 0x000fc20000000000 */
[----:B------:R-:W-:Y:S01]  /*15b0*/  FADD R78, RZ, R25 ;  /* 0x00000019ff4e7221 */ /* 0x000fe20000000000 */
        /* <DEDUP_REMOVED lines=30> */
[----:B------:R-:W-:-:S06]  /*17a0*/  UMOV UR6, URZ ;  /* 0x0000003f00067c82 */ /* 0x000fcc0008000000 */
.L_x_18:
[----:B------:R-:W-:-:S04]  /*17b0*/  UIADD3 UR16, UR5, 0x1, URZ ;  /* 0x0000000105107890 */ /* 0x000fc8000fffe03f */
[----:B------:R-:W-:-:S04]  /*17c0*/  UISETP.NE.AND UP0, UPT, UR16, 0x4, UPT ;  /* 0x000000041000788c */ /* 0x000fc8000bf05270 */
[----:B------:R-:W-:Y:S02]  /*17d0*/  USEL UR8, URZ, 0x1, UP0 ;  /* 0x000000013f087887 */ /* 0x000fe40008000000 */
[----:B------:R-:W-:Y:S02]  /*17e0*/  USEL UR16, UR16, URZ, UP0 ;  /* 0x0000003f10107287 */ /* 0x000fe40008000000 */
[----:B------:R-:W-:-:S06]  /*17f0*/  ULOP3.LUT UR8, UR4, UR8, URZ, 0x3c, !UPT ;  /* 0x0000000804087292 */ /* 0x000fcc000f8e3c3f */
[----:B------:R-:W-:Y:S01]  /*1800*/  IMAD.U32 R9, RZ, RZ, UR8 ;  /* 0x00000008ff097e24 */ /* 0x000fe2000f8e00ff */
[----:B------:R-:W-:-:S06]  /*1810*/  UMOV UR8, 0x1 ;  /* 0x0000000100087882 */ /* 0x000fcc0000000000 */
.L_x_13:
[----:B------:R-:W-:-:S04]  /*1820*/  UISETP.LT.AND UP0, UPT, UR9, 0x1, UPT ;  /* 0x000000010900788c */ /* 0x000fc8000bf01270 */
[----:B------:R-:W-:-:S04]  /*1830*/  USEL UR12, UR9, 0x1, UP0 ;  /* 0x00000001090c7887 */ /* 0x000fc80008000000 */
[----:B------:R-:W-:-:S04]  /*1840*/  UIADD3 UR12, UR9, -UR12, URZ ;  /* 0x8000000c090c7290 */ /* 0x000fc8000fffe03f */
[----:B------:R-:W-:-:S06]  /*1850*/  UISETP.GE.AND UP0, UPT, UR12, 0x1, UPT ;  /* 0x000000010c00788c */ /* 0x000fcc000bf06270 */
[----:B------:R-:W-:-:S13]  /*1860*/  PLOP3.LUT P0, PT, PT, PT, UP0, 0x80, 0x0 ;  /* 0x000000000000781c */ /* 0x000fda0003f0f008 */
[----:B------:R-:W-:Y:S05]  /*1870*/  @!P0 BRA `(.L_x_19) ;  /* 0x0000000400708947 */ /* 0x000fea0003800000 */
[----:B01----:R-:W-:Y:S01]  /*1880*/  IMAD.U32 R6, RZ, RZ, UR12 ;  /* 0x0000000cff067e24 */ /* 0x003fe2000f8e00ff */
[----:B------:R-:W-:Y:S01]  /*1890*/  UMOV UR17, UR5 ;  /* 0x0000000500117c82 */ /* 0x000fe20008000000 */
[----:B------:R-:W-:-:S05]  /*18a0*/  ULDC UR20, c[0x0][0x50c] ;  /* 0x0001430000147ab9 */ /* 0x000fca0000000800 */
.L_x_27:
[----:B------:R-:W-:-:S13]  /*18b0*/  ISETP.NE.AND P1, PT, R80, 0x3, PT ;  /* 0x000000035000780c */ /* 0x000fda0003f25270 */
[----:B01----:R-:W-:Y:S05]  /*18c0*/  @!P1 BRA `(.L_x_20) ;  /* 0x0000000000049947 */ /* 0x003fea0003800000 */
[----:B------:R-:W-:Y:S01]  /*18d0*/  BPT.TRAP 0x1 ;  /* 0x000000040000795c */ /* 0x000fe20000300000 */
.L_x_20:
[----:B------:R-:W0:Y:S01]  /*18e0*/  S2UR UR12, SR_CgaCtaId ;  /* 0x00000000000c79c3 */ /* 0x000e220000008800 */
[----:B------:R-:W-:Y:S01]  /*18f0*/  UMOV UR10, 0x400 ;  /* 0x00000400000a7882 */ /* 0x000fe20000000000 */
[----:B------:R-:W-:Y:S01]  /*1900*/  SHF.L.U32 R7, R9, 0x1f, RZ ;  /* 0x0000001f09077819 */ /* 0x000fe200000006ff */
[----:B0-----:R-:W-:-:S04]  /*1910*/  ULEA UR10, UR12, UR10, 0x18 ;  /* 0x0000000a0c0a7291 */ /* 0x001fc8000f8ec03f */
[----:B------:R-:W-:-:S09]  /*1920*/  ULEA UR12, UR16, UR10, 0x3 ;  /* 0x0000000a100c7291 */ /* 0x000fd2000f8e183f */
[----:B------:R0:W1:Y:S01]  /*1930*/  SYNCS.PHASECHK.TRANS64.TRYWAIT P0, [UR12], R7 ;  /* 0x00000007ff0075a7 */ /* 0x000062000800014c */
[----:B------:R-:W-:Y:S05]  /*1940*/  @!P1 BRA `(.L_x_21) ;  /* 0x0000000000049947 */ /* 0x000fea0003800000 */
[----:B------:R-:W-:Y:S01]  /*1950*/  BPT.TRAP 0x1 ;  /* 0x000000040000795c */ /* 0x000fe20000300000 */
.L_x_21:
[----:B-1----:R-:W-:Y:S05]  /*1960*/  @P0 BRA `(.L_x_22) ;  /* 0x0000000000080947 */ /* 0x002fea0003800000 */
[----:B------:R-:W1:Y:S02]  /*1970*/  SYNCS.PHASECHK.TRANS64.TRYWAIT P0, [UR12], R7 ;  /* 0x00000007ff0075a7 */ /* 0x000e64000800014c */
[----:B-1----:R-:W-:Y:S05]  /*1980*/  @!P0 BRA `(.L_x_23) ;  /* 0x0000004c00b88947 */ /* 0x002fea0003800000 */
.L_x_22:
[----:B------:R-:W-:Y:S01]  /*1990*/  UIADD3 UR12, UR10, 0x4100, URZ ;  /* 0x000041000a0c7890 */ /* 0x000fe2000fffe03f */
[----:B------:R-:W-:Y:S01]  /*19a0*/  WARPGROUP.ARRIVE ;  /* 0x00000000000079c5 */ /* 0x000fe20000000000 */
[----:B------:R-:W-:Y:S02]  /*19b0*/  UISETP.NE.AND UP0, UPT, UR7, URZ, UPT ;  /* 0x0000003f0700728c */ /* 0x000fe4000bf05270 */
[----:B------:R-:W-:Y:S02]  /*19c0*/  USHF.R.U32.HI UR12, URZ, 0x4, UR12 ;  /* 0x000000043f0c7899 */ /* 0x000fe4000801160c */
[----:B------:R-:W-:Y:S02]  /*19d0*/  USEL UR8, UR8, URZ, !UP0 ;  /* 0x0000003f08087287 */ /* 0x000fe4000c000000 */
[----:B------:R-:W-:Y:S02]  /*19e0*/  ULOP3.LUT UR7, UR12, 0x3fff, URZ, 0xc0, !UPT ;  /* 0x00003fff0c077892 */ /* 0x000fe4000f8ec03f */
[----:B------:R-:W-:-:S02]  /*19f0*/  ULOP3.LUT UR12, UR11, 0x10000, URZ, 0xfc, !UPT ;  /* 0x000100000b0c7892 */ /* 0x000fc4000f8efc3f */
[----:B------:R-:W-:Y:S02]  /*1a00*/  ULOP3.LUT UR7, UR7, 0x10000, URZ, 0xfc, !UPT ;  /* 0x0001000007077892 */ /* 0x000fe4000f8efc3f */
[----:B------:R-:W-:Y:S02]  /*1a10*/  UISETP.NE.U32.AND UP0, UPT, UR8, URZ, UPT ;  /* 0x0000003f0800728c */ /* 0x000fe4000bf05070 */
[----:B------:R-:W-:Y:S02]  /*1a20*/  ULEA UR12, UR16, UR12, 0x8 ;  /* 0x0000000c100c7291 */ /* 0x000fe4000f8e403f */
[----:B------:R-:W-:Y:S01]  /*1a30*/  ULEA UR14, UR16, UR7, 0x7 ;  /* 0x00000007100e7291 */ /* 0x000fe2000f8e383f */
[----:B------:R-:W-:Y:S01]  /*1a40*/  UMOV UR13, 0xc0000010 ;  /* 0xc0000010000d7882 */ /* 0x000fe20000000000 */
[----:B------:R-:W-:Y:S01]  /*1a50*/  UMOV UR15, 0xc0000010 ;  /* 0xc0000010000f7882 */ /* 0x000fe20000000000 */
[----:B------:R-:W-:-:S06]  /*1a60*/  UIADD3 UR6, UR6, 0x1, URZ ;  /* 0x0000000106067890 */ /* 0x000fcc000fffe03f */
[----:B------:R-:W-:Y:S01]  /*1a70*/  QGMMA.64x64x32.F32.E5M2.E5M2 R24, gdesc[UR12], R24, UP0, gsb0 ;  /* 0x00e000000c1879f3 */ /* 0x000fe2000b803818 */
[----:B------:R-:W-:-:S04]  /*1a80*/  UISETP.NE.AND UP0, UPT, UR6, UR20, UPT ;  /* 0x000000140600728c */ /* 0x000fc8000bf05270 */
[----:B------:R-:W-:-:S06]  /*1a90*/  USEL UR7, URZ, 0x1, UP0 ;  /* 0x000000013f077887 */ /* 0x000fcc0008000000 */
[----:B------:R-:W-:Y:S01]  /*1aa0*/  ISETP.NE.AND P0, PT, RZ, UR7, PT ;  /* 0x00000007ff007c0c */ /* 0x000fe2000bf05270 */
[----:B------:R-:W-:-:S12]  /*1ab0*/  WARPGROUP.DEPBAR.LE gsb0, 0x1 ;  /* 0x00008000000079c5 */ /* 0x000fd80000010100 */
[----:B------:R-:W-:Y:S05]  /*1ac0*/  @!P0 BRA `(.L_x_24) ;  /* 0x0000000000888947 */ /* 0x000fea0003800000 */
[----:B------:R-:W-:Y:S02]  /*1ad0*/  WARPGROUP.DEPBAR.LE gsb0, 0x0 ;  /* 0x00008000000079c5 */ /* 0x000fe40000010000 */
[----:B------:R-:W-:-:S01]  /*1ae0*/  FADD R79, R24, R79 ;  /* 0x0000004f184f7221 */ /* 0x000fc20000000000 */
[----:B------:R-:W-:Y:S01]  /*1af0*/  FADD R78, R25, R78 ;  /* 0x0000004e194e7221 */ /* 0x000fe20000000000 */
        /* <DEDUP_REMOVED lines=30> */
[----:B------:R-:W-:-:S06]  /*1ce0*/  UMOV UR6, URZ ;  /* 0x0000003f00067c82 */ /* 0x000fcc0008000000 */
.L_x_24:
[----:B------:R-:W-:Y:S05]  /*1cf0*/  @!P1 BRA `(.L_x_25) ;  /* 0x0000000000049947 */ /* 0x000fea0003800000 */
[----:B------:R-:W-:Y:S01]  /*1d00*/  BPT.TRAP 0x1 ;  /* 0x000000040000795c */ /* 0x000fe20000300000 */
.L_x_25:
[----:B------:R-:W-:Y:S01]  /*1d10*/  ULEA UR8, UR17, UR10, 0x3 ;  /* 0x0000000a11087291 */ /* 0x000fe2000f8e183f */
[----:B------:R-:W-:-:S03]  /*1d20*/  ISETP.GT.U32.AND P0, PT, R4, 0x1, PT ;  /* 0x000000010400780c */ /* 0x000fc60003f04070 */
[----:B------:R-:W-:-:S04]  /*1d30*/  UIADD3 UR8, UR8, 0x20, URZ ;  /* 0x0000002008087890 */ /* 0x000fc8000fffe03f */
[----:B------:R-:W-:-:S09]  /*1d40*/  UPRMT UR8, URZ, 0x654, UR8 ;  /* 0x000006543f087896 */ /* 0x000fd20008000008 */
[----:B------:R-:W-:Y:S01]  /*1d50*/  SYNCS.ARRIVE.TRANS64.RED.A1T0 RZ, [UR8], RZ ;  /* 0x000000ffffff79a7 */ /* 0x000fe20008100408 */
[----:B------:R-:W-:Y:S05]  /*1d60*/  @P0 BRA `(.L_x_26) ;  /* 0x0000000000040947 */ /* 0x000fea0003800000 */
[----:B------:R-:W-:Y:S01]  /*1d70*/  BPT.TRAP 0x1 ;  /* 0x000000040000795c */ /* 0x000fe20000300000 */
.L_x_26:
[----:B------:R-:W-:Y:S01]  /*1d80*/  UIADD3 UR16, UR16, 0x1, URZ ;  /* 0x0000000110107890 */ /* 0x000fe2000fffe03f */
[C---:B------:R-:W-:Y:S01]  /*1d90*/  ISETP.GT.AND P0, PT, R6.reuse, 0x1, PT ;  /* 0x000000010600780c */ /* 0x040fe20003f04270 */
[----:B------:R-:W-:Y:S01]  /*1da0*/  UIADD3 UR17, UR17, 0x1, URZ ;  /* 0x0000000111117890 */ /* 0x000fe2000fffe03f */
[----:B------:R-:W-:Y:S01]  /*1db0*/  VIADD R6, R6, 0xffffffff ;  /* 0xffffffff06067836 */ /* 0x000fe20000000000 */
[----:B------:R-:W-:Y:S02]  /*1dc0*/  UISETP.NE.AND UP0, UPT, UR16, 0x4, UPT ;  /* 0x000000041000788c */ /* 0x000fe4000bf05270 */
[----:B------:R-:W-:Y:S02]  /*1dd0*/  UISETP.NE.AND UP1, UPT, UR17, 0x4, UPT ;  /* 0x000000041100788c */ /* 0x000fe4000bf25270 */
[----:B------:R-:W-:Y:S02]  /*1de0*/  USEL UR8, URZ, 0x1, UP0 ;  /* 0x000000013f087887 */ /* 0x000fe40008000000 */
[----:B------:R-:W-:-:S02]  /*1df0*/  USEL UR16, UR16, URZ, UP0 ;  /* 0x0000003f10107287 */ /* 0x000fc40008000000 */
[----:B------:R-:W-:Y:S02]  /*1e00*/  USEL UR17, UR17, URZ, UP1 ;  /* 0x0000003f11117287 */ /* 0x000fe40008800000 */
[----:B------:R-:W-:Y:S01]  /*1e10*/  LOP3.LUT R9, R9, UR8, RZ, 0x3c, !PT ;  /* 0x0000000809097c12 */ /* 0x000fe2000f8e3cff */
[----:B------:R-:W-:Y:S01]  /*1e20*/  UMOV UR8, 0x1 ;  /* 0x0000000100087882 */ /* 0x000fe20000000000 */
[----:B------:R-:W-:Y:S08]  /*1e30*/  @P0 BRA `(.L_x_27) ;  /* 0xfffffff8009c0947 */ /* 0x000ff0000383ffff */
.L_x_19:
[----:B------:R-:W-:Y:S01]  /*1e40*/  UISETP.NE.AND UP0, UPT, UR6, URZ, UPT ;  /* 0x0000003f0600728c */ /* 0x000fe2000bf05270 */
[----:B01----:R-:W0:Y:S03]  /*1e50*/  LDC R6, c[0x0][0x28c] ;  /* 0x0000a300ff067b82 */ /* 0x003e260000000800 */
[----:B------:R-:W-:-:S06]  /*1e60*/  USEL UR6, URZ, 0x1, !UP0 ;  /* 0x000000013f067887 */ /* 0x000fcc000c000000 */
[----:B------:R-:W-:Y:S02]  /*1e70*/  ISETP.NE.AND P0, PT, RZ, UR6, PT ;  /* 0x00000006ff007c0c */ /* 0x000fe4000bf05270 */
[----:B0-----:R-:W-:-:S11]  /*1e80*/  ISETP.GE.AND P1, PT, R6, 0x1, PT ;  /* 0x000000010600780c */ /* 0x001fd60003f26270 */
[----:B------:R-:W-:Y:S05]  /*1e90*/  @!P0 BRA `(.L_x_28) ;  /* 0x0000000000848947 */ /* 0x000fea0003800000 */
[----:B------:R-:W-:Y:S02]  /*1ea0*/  WARPGROUP.DEPBAR.LE gsb0, 0x0 ;  /* 0x00008000000079c5 */ /* 0x000fe40000010000 */
[----:B------:R-:W-:Y:S01]  /*1eb0*/  FADD R79, R24, R79 ;  /* 0x0000004f184f7221 */ /* 0x000fe20000000000 */
        /* <DEDUP_REMOVED lines=30> */
[----:B------:R-:W-:-:S07]  /*20a0*/  FADD R14, R14, R55 ;  /* 0x000000370e0e7221 */ /* 0x000fce0000000000 */
.L_x_28:
[----:B------:R-:W-:Y:S02]  /*20b0*/  WARPGROUP.DEPBAR.LE gsb0, 0x0 ;  /* 0x00008000000079c5 */ /* 0x000fe40000010000 */
[----:B------:R-:W-:Y:S05]  /*20c0*/  @!P1 BRA `(.L_x_29) ;  /* 0x0000000000389947 */ /* 0x000fea0003800000 */
[----:B------:R-:W-:-:S13]  /*20d0*/  ISETP.NE.AND P0, PT, R80, 0x3, PT ;  /* 0x000000035000780c */ /* 0x000fda0003f05270 */
[----:B------:R-:W-:Y:S05]  /*20e0*/  @!P0 BRA `(.L_x_30) ;  /* 0x0000000000048947 */ /* 0x000fea0003800000 */
[----:B------:R-:W-:Y:S01]  /*20f0*/  BPT.TRAP 0x1 ;  /* 0x000000040000795c */ /* 0x000fe20000300000 */
.L_x_30:
[----:B------:R-:W-:Y:S01]  /*2100*/  UISETP.LT.AND UP0, UPT, UR9, 0x1, UPT ;  /* 0x000000010900788c */ /* 0x000fe2000bf01270 */
[----:B------:R-:W-:-:S03]  /*2110*/  ISETP.GT.U32.AND P0, PT, R4, 0x1, PT ;  /* 0x000000010400780c */ /* 0x000fc60003f04070 */
[----:B------:R-:W-:-:S04]  /*2120*/  USEL UR6, UR9, 0x1, UP0 ;  /* 0x0000000109067887 */ /* 0x000fc80008000000 */
[----:B------:R-:W-:-:S04]  /*2130*/  UIADD3 UR6, UR5, UR9, -UR6 ;  /* 0x0000000905067290 */ /* 0x000fc8000fffe806 */
[----:B------:R-:W-:-:S04]  /*2140*/  USHF.L.U32 UR6, UR6, 0x3, URZ ;  /* 0x0000000306067899 */ /* 0x000fc8000800063f */
[----:B------:R-:W-:-:S04]  /*2150*/  ULOP3.LUT UR6, UR6, 0x18, URZ, 0xc0, !UPT ;  /* 0x0000001806067892 */ /* 0x000fc8000f8ec03f */
[----:B------:R-:W-:-:S04]  /*2160*/  UIADD3 UR6, UR10, 0x20, UR6 ;  /* 0x000000200a067890 */ /* 0x000fc8000fffe006 */
[----:B------:R-:W-:-:S09]  /*2170*/  UPRMT UR6, URZ, 0x654, UR6 ;  /* 0x000006543f067896 */ /* 0x000fd20008000006 */
[----:B------:R-:W-:Y:S01]  /*2180*/  SYNCS.ARRIVE.TRANS64.RED.A1T0 RZ, [UR6], RZ ;  /* 0x000000ffffff79a7 */ /* 0x000fe20008100406 */
[----:B------:R-:W-:Y:S05]  /*2190*/  @P0 BRA `(.L_x_29) ;  /* 0x0000000000040947 */ /* 0x000fea0003800000 */
[----:B------:R-:W-:Y:S01]  /*21a0*/  BPT.TRAP 0x1 ;  /* 0x000000040000795c */ /* 0x000fe20000300000 */
.L_x_29:
[----:B------:R-:W0:Y:S01]  /*21b0*/  LDC R16, c[0x0][0x288] ;  /* 0x0000a200ff107b82 */ /* 0x000e220000000800 */
[--C-:B------:R-:W-:Y:S01]  /*21c0*/  SHF.R.U32.HI R6, RZ, 0x2, R2.reuse ;  /* 0x00000002ff067819 */ /* 0x100fe20000011602 */
[----:B------:R-:W-:Y:S01]  /*21d0*/  IMAD.SHL.U32 R13, R13, 0x40, RZ ;  /* 0x000000400d0d7824 */ /* 0x000fe200078e00ff */
[----:B------:R-:W-:Y:S01]  /*21e0*/  LOP3.LUT R8, R2, 0x60, RZ, 0xc0, !PT ;  /* 0x0000006002087812 */ /* 0x000fe200078ec0ff */
[----:B------:R-:W-:Y:S01]  /*21f0*/  ULDC UR6, c[0x0][0x284] ;  /* 0x0000a10000067ab9 */ /* 0x000fe20000000800 */
[----:B------:R-:W-:Y:S01]  /*2200*/  SHF.R.U32.HI R9, RZ, 0x7, R2 ;  /* 0x00000007ff097819 */ /* 0x000fe20000011602 */
[----:B------:R-:W-:Y:S01]  /*2210*/  IMAD.WIDE R28, R12, 0x80, RZ ;  /* 0x000000800c1c7825 */ /* 0x000fe200078e02ff */
[----:B------:R-:W-:Y:S02]  /*2220*/  LOP3.LUT R7, R6, 0x7, RZ, 0xc0, !PT ;  /* 0x0000000706077812 */ /* 0x000fe400078ec0ff */
[----:B------:R-:W-:Y:S02]  /*2230*/  SHF.R.U32.HI R8, RZ, 0x1, R8 ;  /* 0x00000001ff087819 */ /* 0x000fe40000011608 */
[----:B------:R-:W-:-:S02]  /*2240*/  LOP3.LUT R6, R9, 0x1, RZ, 0xc0, !PT ;  /* 0x0000000109067812 */ /* 0x000fc400078ec0ff */
[----:B------:R-:W-:Y:S02]  /*2250*/  IADD3 R17, RZ, -R8, -R7 ;  /* 0x80000008ff117210 */ /* 0x000fe40007ffe807 */
[----:B------:R-:W-:Y:S01]  /*2260*/  LOP3.LUT R9, R2, 0x3, RZ, 0xc0, !PT ;  /* 0x0000000302097812 */ /* 0x000fe200078ec0ff */
[C---:B------:R-:W-:Y:S02]  /*2270*/  IMAD.SHL.U32 R24, R6.reuse, 0x40, RZ ;  /* 0x0000004006187824 */ /* 0x040fe400078e00ff */
[----:B------:R-:W-:Y:S02]  /*2280*/  IMAD R17, R6, -0x40, R17 ;  /* 0xffffffc006117824 */ /* 0x000fe400078e0211 */
[----:B------:R-:W-:Y:S01]  /*2290*/  IMAD.SHL.U32 R6, R12, 0x80, RZ ;  /* 0x000000800c067824 */ /* 0x000fe200078e00ff */
[----:B------:R-:W-:Y:S01]  /*22a0*/  LOP3.LUT R7, R24, 0x40, R7, 0xe2, !PT ;  /* 0x0000004018077812 */ /* 0x000fe200078ee207 */
[----:B------:R-:W-:Y:S01]  /*22b0*/  IMAD.SHL.U32 R12, R2, 0x2, RZ ;  /* 0x00000002020c7824 */ /* 0x000fe200078e00ff */
[----:B0-----:R-:W-:Y:S01]  /*22c0*/  ISETP.GE.AND P0, PT, R13, R16, PT ;  /* 0x000000100d00720c */ /* 0x001fe20003f06270 */
[----:B------:R-:W-:Y:S01]  /*22d0*/  IMAD R26, R9, -0x2, R16 ;  /* 0xfffffffe091a7824 */ /* 0x000fe200078e0210 */
[C---:B------:R-:W-:Y:S01]  /*22e0*/  IADD3 R25, -R6.reuse, UR6, R17 ;  /* 0x0000000606197c10 */ /* 0x040fe2000fffe111 */
[----:B------:R-:W-:Y:S01]  /*22f0*/  IMAD.MOV.U32 R24, RZ, RZ, -0x1 ;  /* 0xffffffffff187424 */ /* 0x000fe200078e00ff */
[----:B------:R-:W-:Y:S01]  /*2300*/  ISETP.GE.OR P0, PT, R6, UR6, P0 ;  /* 0x0000000606007c0c */ /* 0x000fe20008706670 */
[----:B------:R-:W-:Y:S01]  /*2310*/  IMAD.IADD R26, R26, 0x1, -R13 ;  /* 0x000000011a1a7824 */ /* 0x000fe200078e0a0d */
[----:B------:R-:W-:-:S02]  /*2320*/  LOP3.LUT R33, R28, R7, R8, 0xfe, !PT ;  /* 0x000000071c217212 */ /* 0x000fc400078efe08 */
[----:B------:R-:W-:-:S09]  /*2330*/  LOP3.LUT R12, R13, 0x6, R12, 0xf8, !PT ;  /* 0x000000060d0c7812 */ /* 0x000fd200078ef80c */
[----:B------:R-:W-:Y:S05]  /*2340*/  @P0 BRA `(.L_x_31) ;  /* 0x0000002400b00947 */ /* 0x000fea0003800000 */
[----:B------:R-:W0:Y:S01]  /*2350*/  LDC.64 R30, c[0x0][0x5c8] ;  /* 0x00017200ff1e7b82 */ /* 0x000e220000000a00 */
[----:B------:R-:W-:Y:S01]  /*2360*/  SHF.R.S32.HI R16, RZ, 0x1f, R69 ;  /* 0x0000001fff107819 */ /* 0x000fe20000011445 */
[----:B------:R-:W-:Y:S01]  /*2370*/  ULDC.64 UR6, c[0x0][0x5d0] ;  /* 0x0001740000067ab9 */ /* 0x000fe20000000a00 */
[----:B------:R-:W-:Y:S01]  /*2380*/  SHF.R.S32.HI R13, RZ, 0x1f, R12 ;  /* 0x0000001fff0d7819 */ /* 0x000fe2000001140c */
[----:B------:R-:W-:Y:S02]  /*2390*/  BSSY B0, `(.L_x_31) ;  /* 0x0000267000007945 */ /* 0x000fe40003800000 */
[----:B------:R-:W-:-:S04]  /*23a0*/  IMAD R6, R16, UR6, RZ ;  /* 0x0000000610067c24 */ /* 0x000fc8000f8e02ff */
[C---:B------:R-:W-:Y:S02]  /*23b0*/  IMAD R9, R69.reuse, UR7, R6 ;  /* 0x0000000745097c24 */ /* 0x040fe4000f8e0206 */
[----:B------:R-:W-:Y:S01]  /*23c0*/  IMAD.WIDE.U32 R6, R69, UR6, R12 ;  /* 0x0000000645067c25 */ /* 0x000fe2000f8e000c */
[----:B------:R-:W-:-:S03]  /*23d0*/  ULDC.64 UR6, c[0x0][0x5c0] ;  /* 0x0001700000067ab9 */ /* 0x000fc60000000a00 */
[----:B------:R-:W-:Y:S02]  /*23e0*/  IMAD.IADD R7, R7, 0x1, R9 ;  /* 0x0000000107077824 */ /* 0x000fe400078e0209 */
[----:B0-----:R-:W-:-:S04]  /*23f0*/  IMAD R8, R29, R30, RZ ;  /* 0x0000001e1d087224 */ /* 0x001fc800078e02ff */
[C---:B------:R-:W-:Y:S02]  /*2400*/  IMAD R17, R33.reuse, R31, R8 ;  /* 0x0000001f21117224 */ /* 0x040fe400078e0208 */
[----:B------:R-:W-:-:S04]  /*2410*/  IMAD.WIDE.U32 R8, R33, R30, R6 ;  /* 0x0000001e21087225 */ /* 0x000fc800078e0006 */
[----:B------:R-:W-:Y:S01]  /*2420*/  IMAD.IADD R9, R9, 0x1, R17 ;  /* 0x0000000109097824 */ /* 0x000fe200078e0211 */
[----:B------:R-:W-:Y:S02]  /*2430*/  LEA R6, P0, R30, R8, 0x3 ;  /* 0x000000081e067211 */ /* 0x000fe400078018ff */
[----:B------:R-:W-:Y:S02]  /*2440*/  IADD3 R8, P1, R8, UR6, RZ ;  /* 0x0000000608087c10 */ /* 0x000fe4000ff3e0ff */
[----:B------:R-:W-:Y:S02]  /*2450*/  LEA.HI.X R7, R30, R9, R31, 0x3, P0 ;  /* 0x000000091e077211 */ /* 0x000fe400000f1c1f */
[----:B----45:R-:W-:Y:S02]  /*2460*/  FSETP.NEU.AND P0, PT, R10, RZ, PT ;  /* 0x000000ff0a00720b */ /* 0x030fe40003f0d000 */
[----:B------:R-:W-:Y:S02]  /*2470*/  IADD3 R6, P2, R6, UR6, RZ ;  /* 0x0000000606067c10 */ /* 0x000fe4000ff5e0ff */
[----:B------:R-:W-:-:S02]  /*2480*/  IADD3.X R9, R9, UR7, RZ, P1, !PT ;  /* 0x0000000709097c10 */ /* 0x000fc40008ffe4ff */
[----:B------:R-:W-:-:S07]  /*2490*/  IADD3.X R7, R7, UR7, RZ, P2, !PT ;  /* 0x0000000707077c10 */ /* 0x000fce00097fe4ff */
[----:B------:R-:W-:Y:S05]  /*24a0*/  @!P0 BRA `(.L_x_32) ;  /* 0x0000001c00148947 */ /* 0x000fea0003800000 */
[----:B------:R-:W-:Y:S01]  /*24b0*/  ULDC.64 UR6, c[0x0][0x5b8] ;  /* 0x00016e0000067ab9 */ /* 0x000fe20000000a00 */
[----:B------:R-:W-:Y:S01]  /*24c0*/  ISETP.GE.AND P0, PT, R26, 0x1, PT ;  /* 0x000000011a00780c */ /* 0x000fe20003f06270 */
[----:B------:R-:W-:Y:S01]  /*24d0*/  IMAD R30, R16, UR6, RZ ;  /* 0x00000006101e7c24 */ /* 0x000fe2000f8e02ff */
[----:B------:R-:W-:Y:S01]  /*24e0*/  ULDC.64 UR10, c[0x0][0x5a8] ;  /* 0x00016a00000a7ab9 */ /* 0x000fe20000000a00 */
[----:B------:R-:W-:Y:S01]  /*24f0*/  IMAD.WIDE.U32 R16, R69, UR6, R12 ;  /* 0x0000000645107c25 */ /* 0x000fe2000f8e000c */
[----:B------:R-:W-:Y:S01]  /*2500*/  ISETP.LT.OR P3, PT, R25, 0x1, !P0 ;  /* 0x000000011900780c */ /* 0x000fe20004761670 */
[----:B------:R-:W-:Y:S02]  /*2510*/  BSSY B1, `(.L_x_33) ;  /* 0x000000c000017945 */ /* 0x000fe40003800000 */
[----:B------:R-:W-:Y:S01]  /*2520*/  IMAD R69, R69, UR7, R30 ;  /* 0x0000000745457c24 */ /* 0x000fe2000f8e021e */
[----:B------:R-:W-:Y:S02]  /*2530*/  ULDC.64 UR6, c[0x0][0x5b0] ;  /* 0x00016c0000067ab9 */ /* 0x000fe40000000a00 */
[----:B------:R-:W-:-:S02]  /*2540*/  IMAD R27, R29, UR6, RZ ;  /* 0x000000061d1b7c24 */ /* 0x000fc4000f8e02ff */
[----:B------:R-:W-:Y:S02]  /*2550*/  IMAD.IADD R17, R17, 0x1, R69 ;  /* 0x0000000111117824 */ /* 0x000fe400078e0245 */
[C---:B------:R-:W-:Y:S02]  /*2560*/  IMAD R27, R33.reuse, UR7, R27 ;  /* 0x00000007211b7c24 */ /* 0x040fe4000f8e021b */
[----:B------:R-:W-:-:S03]  /*2570*/  IMAD.WIDE.U32 R12, R33, UR6, R16 ;  /* 0x00000006210c7c25 */ /* 0x000fc6000f8e0010 */
[----:B------:R-:W-:-:S04]  /*2580*/  IADD3 R12, P1, R12, UR10, RZ ;  /* 0x0000000a0c0c7c10 */ /* 0x000fc8000ff3e0ff */
[--C-:B------:R-:W-:Y:S02]  /*2590*/  IADD3.X R13, R13, UR11, R27.reuse, P1, !PT ;  /* 0x0000000b0d0d7c10 */ /* 0x100fe40008ffe41b */
[----:B------:R-:W-:Y:S01]  /*25a0*/  PRMT R27, RZ, 0x7610, R27 ;  /* 0x00007610ff1b7816 */ /* 0x000fe2000000001b */
[----:B------:R-:W-:Y:S06]  /*25b0*/  @P3 BRA `(.L_x_34) ;  /* 0x0000000000043947 */ /* 0x000fec0003800000 */
[----:B------:R0:W5:Y:S02]  /*25c0*/  LDG.E.U8 R27, desc[UR18][R12.64] ;  /* 0x000000120c1b7981 */ /* 0x000164000c1e1100 */
.L_x_34:
[----:B------:R-:W-:Y:S05]  /*25d0*/  BSYNC B1 ;  /* 0x0000000000017941 */ /* 0x000fea0003800000 */
.L_x_33:
[----:B-----5:R-:W-:Y:S01]  /*25e0*/  LOP3.LUT R27, R27, 0xff, RZ, 0xc0, !PT ;  /* 0x000000ff1b1b7812 */ /* 0x020fe200078ec0ff */
[----:B------:R-:W-:Y:S01]  /*25f0*/  BSSY B1, `(.L_x_35) ;  /* 0x000000c000017945 */ /* 0x000fe20003800000 */
[----:B------:R-:W-:Y:S02]  /*2600*/  ISETP.GE.AND P1, PT, R26, 0x2, PT ;  /* 0x000000021a00780c */ /* 0x000fe40003f26270 */
[----:B------:R-:W-:Y:S02]  /*2610*/  F2FP.F16.E5M2.UNPACK_B R27, R27 ;  /* 0x0000001bff1b723e */ /* 0x000fe400020004ff */
[----:B------:R-:W-:-:S03]  /*2620*/  ISETP.LT.OR P2, PT, R25, 0x1, !P1 ;  /* 0x000000011900780c */ /* 0x000fc60004f41670 */
[----:B------:R-:W-:-:S05]  /*2630*/  HADD2.F32 R27, -RZ, R27.H0_H0 ;  /* 0x2000001bff1b7230 */ /* 0x000fca0000004100 */
[----:B------:R-:W-:Y:S01]  /*2640*/  FMUL R30, R27, R10 ;  /* 0x0000000a1b1e7220 */ /* 0x000fe20000400000 */
[----:B------:R-:W-:-:S03]  /*2650*/  PRMT R27, RZ, 0x7610, R27 ;  /* 0x00007610ff1b7816 */ /* 0x000fc6000000001b */
[----:B--2---:R-:W-:-:S05]  /*2660*/  FFMA R30, R79, R3, R30 ;  /* 0x000000034f1e7223 */ /* 0x004fca000000001e */
[----:B------:R-:W-:-:S05]  /*2670*/  F2FP.SATFINITE.E5M2.F32.PACK_AB_MERGE_C R31, RZ, R30, RZ ;  /* 0x0000001eff1f723e */ /* 0x000fca00048060ff */
[----:B------:R1:W-:Y:S01]  /*2680*/  @!P3 STG.E.U8 desc[UR18][R8.64], R31 ;  /* 0x0000001f0800b986 */ /* 0x0003e2000c101112 */
[----:B------:R-:W-:Y:S05]  /*2690*/  @P2 BRA `(.L_x_36) ;  /* 0x0000000000042947 */ /* 0x000fea0003800000 */
[----:B------:R2:W5:Y:S02]  /*26a0*/  LDG.E.U8 R27, desc[UR18][R12.64+0x1] ;  /* 0x000001120c1b7981 */ /* 0x000564000c1e1100 */
.L_x_36:
[----:B------:R-:W-:Y:S05]  /*26b0*/  BSYNC B1 ;  /* 0x0000000000017941 */ /* 0x000fea0003800000 */
.L_x_35:
[----:B-----5:R-:W-:Y:S01]  /*26c0*/  LOP3.LUT R27, R27, 0xff, RZ, 0xc0, !PT ;  /* 0x000000ff1b1b7812 */ /* 0x020fe200078ec0ff */
[----:B------:R-:W-:Y:S01]  /*26d0*/  BSSY B1, `(.L_x_37) ;  /* 0x0000012000017945 */ /* 0x000fe20003800000 */
[----:B-1----:R-:W-:Y:S02]  /*26e0*/  IADD3 R31, P3, R33, 0x8, RZ ;  /* 0x00000008211f7810 */ /* 0x002fe40007f7e0ff */
[----:B------:R-:W-:Y:S02]  /*26f0*/  F2FP.F16.E5M2.UNPACK_B R27, R27 ;  /* 0x0000001bff1b723e */ /* 0x000fe400020004ff */
[----:B------:R-:W-:Y:S01]  /*2700*/  ISETP.LT.OR P0, PT, R25, 0x9, !P0 ;  /* 0x000000091900780c */ /* 0x000fe20004701670 */
[----:B------:R-:W-:Y:S02]  /*2710*/  IMAD.X R28, RZ, RZ, R29, P3 ;  /* 0x000000ffff1c7224 */ /* 0x000fe400018e061d */
[----:B------:R-:W-:Y:S02]  /*2720*/  HADD2.F32 R27, -RZ, R27.H0_H0 ;  /* 0x2000001bff1b7230 */ /* 0x000fe40000004100 */
[----:B------:R-:W-:-:S02]  /*2730*/  IMAD R28, R28, UR6, RZ ;  /* 0x000000061c1c7c24 */ /* 0x000fc4000f8e02ff */
[----:B------:R-:W-:-:S04]  /*2740*/  IMAD.WIDE.U32 R16, R31, UR6, R16 ;  /* 0x000000061f107c25 */ /* 0x000fc8000f8e0010 */
[----:B------:R-:W-:Y:S01]  /*2750*/  FMUL R27, R27, R10 ;  /* 0x0000000a1b1b7220 */ /* 0x000fe20000400000 */
[----:B------:R-:W-:-:S03]  /*2760*/  IMAD R31, R31, UR7, R28 ;  /* 0x000000071f1f7c24 */ /* 0x000fc6000f8e021c */
[----:B------:R-:W-:Y:S01]  /*2770*/  FFMA R27, R78, R3, R27 ;  /* 0x000000034e1b7223 */ /* 0x000fe2000000001b */
[----:B------:R-:W-:-:S04]  /*2780*/  IADD3 R16, P3, R16, UR10, RZ ;  /* 0x0000000a10107c10 */ /* 0x000fc8000ff7e0ff */
[----:B------:R-:W-:Y:S02]  /*2790*/  F2FP.SATFINITE.E5M2.F32.PACK_AB_MERGE_C R29, RZ, R27, RZ ;  /* 0x0000001bff1d723e */ /* 0x000fe400048060ff */
[----:B------:R-:W-:Y:S02]  /*27a0*/  IADD3.X R17, R17, UR11, R31, P3, !PT ;  /* 0x0000000b11117c10 */ /* 0x000fe40009ffe41f */
[----:B------:R-:W-:Y:S01]  /*27b0*/  PRMT R27, RZ, 0x7610, R27 ;  /* 0x00007610ff1b7816 */ /* 0x000fe2000000001b */
[----:B------:R1:W-:Y:S01]  /*27c0*/  @!P2 STG.E.U8 desc[UR18][R8.64+0x1], R29 ;  /* 0x0000011d0800a986 */ /* 0x0003e2000c101112 */
[----:B------:R-:W-:Y:S05]  /*27d0*/  @P0 BRA `(.L_x_38) ;  /* 0x0000000000040947 */ /* 0x000fea0003800000 */
[----:B------:R3:W5:Y:S02]  /*27e0*/  LDG.E.U8 R27, desc[UR18][R16.64] ;  /* 0x00000012101b7981 */ /* 0x000764000c1e1100 */
.L_x_38:
[----:B------:R-:W-:Y:S05]  /*27f0*/  BSYNC B1 ;  /* 0x0000000000017941 */ /* 0x000fea0003800000 */
.L_x_37:
[----:B-----5:R-:W-:Y:S01]  /*2800*/  LOP3.LUT R27, R27, 0xff, RZ, 0xc0, !PT ;  /* 0x000000ff1b1b7812 */ /* 0x020fe200078ec0ff */
[----:B------:R-:W-:Y:S01]  /*2810*/  BSSY B1, `(.L_x_39) ;  /* 0x000000b000017945 */ /* 0x000fe20003800000 */
[----:B------:R-:W-:Y:S02]  /*2820*/  ISETP.LT.OR P1, PT, R25, 0x9, !P1 ;  /* 0x000000091900780c */ /* 0x000fe40004f21670 */
[----:B------:R-:W-:-:S05]  /*2830*/  F2FP.F16.E5M2.UNPACK_B R27, R27 ;  /* 0x0000001bff1b723e */ /* 0x000fca00020004ff */
[----:B------:R-:W-:-:S05]  /*2840*/  HADD2.F32 R27, -RZ, R27.H0_H0 ;  /* 0x2000001bff1b7230 */ /* 0x000fca0000004100 */
[----:B------:R-:W-:Y:S01]  /*2850*/  FMUL R28, R27, R10 ;  /* 0x0000000a1b1c7220 */ /* 0x000fe20000400000 */
[----:B------:R-:W-:-:S03]  /*2860*/  PRMT R27, RZ, 0x7610, R27 ;  /* 0x00007610ff1b7816 */ /* 0x000fc6000000001b */
[----:B------:R-:W-:-:S05]  /*2870*/  FFMA R28, R77, R3, R28 ;  /* 0x000000034d1c7223 */ /* 0x000fca000000001c */
[----:B-1----:R-:W-:-:S05]  /*2880*/  F2FP.SATFINITE.E5M2.F32.PACK_AB_MERGE_C R29, RZ, R28, RZ ;  /* 0x0000001cff1d723e */ /* 0x002fca00048060ff */
[----:B------:R1:W-:Y:S01]  /*2890*/  @!P0 STG.E.U8 desc[UR18][R6.64], R29 ;  /* 0x0000001d06008986 */ /* 0x0003e2000c101112 */
[----:B------:R-:W-:Y:S05]  /*28a0*/  @P1 BRA `(.L_x_40) ;  /* 0x0000000000041947 */ /* 0x000fea0003800000 */
[----:B------:R4:W5:Y:S02]  /*28b0*/  LDG.E.U8 R27, desc[UR18][R16.64+0x1] ;  /* 0x00000112101b7981 */ /* 0x000964000c1e1100 */
.L_x_40:
[----:B------:R-:W-:Y:S05]  /*28c0*/  BSYNC B1 ;  /* 0x0000000000017941 */ /* 0x000fea0003800000 */
.L_x_39:
[----:B-----5:R-:W-:Y:S01]  /*28d0*/  LOP3.LUT R27, R27, 0xff, RZ, 0xc0, !PT ;  /* 0x000000ff1b1b7812 */ /* 0x020fe200078ec0ff */
[----:B------:R-:W-:Y:S01]  /*28e0*/  BSSY B1, `(.L_x_41) ;  /* 0x000000c000017945 */ /* 0x000fe20003800000 */
[----:B------:R-:W-:Y:S02]  /*28f0*/  ISETP.GE.AND P0, PT, R26, 0x9, PT ;  /* 0x000000091a00780c */ /* 0x000fe40003f06270 */
[----:B------:R-:W-:Y:S02]  /*2900*/  F2FP.F16.E5M2.UNPACK_B R27, R27 ;  /* 0x0000001bff1b723e */ /* 0x000fe400020004ff */
[----:B------:R-:W-:-:S03]  /*2910*/  ISETP.LT.OR P2, PT, R25, 0x1, !P0 ;  /* 0x000000011900780c */ /* 0x000fc60004741670 */
[----:B------:R-:W-:-:S05]  /*2920*/  HADD2.F32 R27, -RZ, R27.H0_H0 ;  /* 0x2000001bff1b7230 */ /* 0x000fca0000004100 */
[----:B------:R-:W-:-:S04]  /*2930*/  FMUL R27, R27, R10 ;  /* 0x0000000a1b1b7220 */ /* 0x000fc80000400000 */
[----:B------:R-:W-:-:S05]  /*2940*/  FFMA R27, R76, R3, R27 ;  /* 0x000000034c1b7223 */ /* 0x000fca000000001b */
[----:B-1----:R-:W-:Y:S02]  /*2950*/  F2FP.SATFINITE.E5M2.F32.PACK_AB_MERGE_C R29, RZ, R27, RZ ;  /* 0x0000001bff1d723e */ /* 0x002fe400048060ff */
[----:B------:R-:W-:-:S03]  /*2960*/  PRMT R27, RZ, 0x7610, R27 ;  /* 0x00007610ff1b7816 */ /* 0x000fc6000000001b */
[----:B------:R1:W-:Y:S01]  /*2970*/  @!P1 STG.E.U8 desc[UR18][R6.64+0x1], R29 ;  /* 0x0000011d06009986 */ /* 0x0003e2000c101112 */
[----:B------:R-:W-:Y:S05]  /*2980*/  @P2 BRA `(.L_x_42) ;  /* 0x0000000000042947 */ /* 0x000fea0003800000 */
[----:B------:R0:W5:Y:S02]  /*2990*/  LDG.E.U8 R27, desc[UR18][R12.64+0x8] ;  /* 0x000008120c1b7981 */ /* 0x000164000c1e1100 */
.L_x_42:
[----:B------:R-:W-:Y:S05]  /*29a0*/  BSYNC B1 ;  /* 0x0000000000017941 */ /* 0x000fea0003800000 */
.L_x_41:
        /* <DEDUP_REMOVED lines=13> */
.L_x_44:
[----:B------:R-:W-:Y:S05]  /*2a80*/  BSYNC B1 ;  /* 0x0000000000017941 */ /* 0x000fea0003800000 */
.L_x_43:
[----:B-----5:R-:W-:Y:S01]  /*2a90*/  LOP3.LUT R27, R27, 0xff, RZ, 0xc0, !PT ;  /* 0x000000ff1b1b7812 */ /* 0x020fe200078ec0ff */
[----:B------:R-:W-:Y:S01]  /*2aa0*/  BSSY B1, `(.L_x_45) ;  /* 0x000000b000017945 */ /* 0x000fe20003800000 */
[----:B------:R-:W-:Y:S02]  /*2ab0*/  ISETP.LT.OR P0, PT, R25, 0x9, !P0 ;  /* 0x000000091900780c */ /* 0x000fe40004701670 */
[----:B------:R-:W-:-:S05]  /*2ac0*/  F2FP.F16.E5M2.UNPACK_B R27, R27 ;  /* 0x0000001bff1b723e */ /* 0x000fca00020004ff */
        /* <DEDUP_REMOVED lines=8> */
.L_x_46:
[----:B------:R-:W-:Y:S05]  /*2b50*/  BSYNC B1 ;  /* 0x0000000000017941 */ /* 0x000fea0003800000 */
.L_x_45:
        /* <DEDUP_REMOVED lines=12> */
.L_x_48:
[----:B------:R-:W-:Y:S05]  /*2c20*/  BSYNC B1 ;  /* 0x0000000000017941 */ /* 0x000fea0003800000 */
.L_x_47:
        /* <DEDUP_REMOVED lines=13> */
.L_x_50:
[----:B------:R-:W-:Y:S05]  /*2d00*/  BSYNC B1 ;  /* 0x0000000000017941 */ /* 0x000fea0003800000 */
.L_x_49:
        /* <DEDUP_REMOVED lines=13> */
.L_x_52:
[----:B------:R-:W-:Y:S05]  /*2de0*/  BSYNC B1 ;  /* 0x0000000000017941 */ /* 0x000fea0003800000 */
.L_x_51:
        /* <DEDUP_REMOVED lines=12> */
.L_x_54:
[----:B------:R-:W-:Y:S05]  /*2eb0*/  BSYNC B1 ;  /* 0x0000000000017941 */ /* 0x000fea0003800000 */
.L_x_53:
        /* <DEDUP_REMOVED lines=12> */
.L_x_56:
[----:B------:R-:W-:Y:S05]  /*2f80*/  BSYNC B1 ;  /* 0x0000000000017941 */ /* 0x000fea0003800000 */
.L_x_55:
        /* <DEDUP_REMOVED lines=13> */
.L_x_58:
[----:B------:R-:W-:Y:S05]  /*3060*/  BSYNC B1 ;  /* 0x0000000000017941 */ /* 0x000fea0003800000 */
.L_x_57:
        /* <DEDUP_REMOVED lines=13> */
.L_x_60:
[----:B------:R-:W-:Y:S05]  /*3140*/  BSYNC B1 ;  /* 0x0000000000017941 */ /* 0x000fea0003800000 */
.L_x_59:
        /* <DEDUP_REMOVED lines=12> */
.L_x_62:
[----:B------:R-:W-:Y:S05]  /*3210*/  BSYNC B1 ;  /* 0x0000000000017941 */ /* 0x000fea0003800000 */
.L_x_61:
        /* <DEDUP_REMOVED lines=12> */
.L_x_64:
[----:B------:R-:W-:Y:S05]  /*32e0*/  BSYNC B1 ;  /* 0x0000000000017941 */ /* 0x000fea0003800000 */
.L_x_63:
        /* <DEDUP_REMOVED lines=13> */
.L_x_66:
[----:B------:R-:W-:Y:S05]  /*33c0*/  BSYNC B1 ;  /* 0x0000000000017941 */ /* 0x000fea0003800000 */
.L_x_65:
        /* <DEDUP_REMOVED lines=13> */
.L_x_68:
[----:B------:R-:W-:Y:S05]  /*34a0*/  BSYNC B1 ;  /* 0x0000000000017941 */ /* 0x000fea0003800000 */
.L_x_67:
        /* <DEDUP_REMOVED lines=12> */
.L_x_70:
[----:B------:R-:W-:Y:S05]  /*3570*/  BSYNC B1 ;  /* 0x0000000000017941 */ /* 0x000fea0003800000 */
.L_x_69:
        /* <DEDUP_REMOVED lines=12> */
.L_x_72:
[----:B------:R-:W-:Y:S05]  /*3640*/  BSYNC B1 ;  /* 0x0000000000017941 */ /* 0x000fea0003800000 */
.L_x_71:
        /* <DEDUP_REMOVED lines=13> */
.L_x_74:
[----:B------:R-:W-:Y:S05]  /*3720*/  BSYNC B1 ;  /* 0x0000000000017941 */ /* 0x000fea0003800000 */
.L_x_73:
        /* <DEDUP_REMOVED lines=13> */
.L_x_76:
[----:B------:R-:W-:Y:S05]  /*3800*/  BSYNC B1 ;  /* 0x0000000000017941 */ /* 0x000fea0003800000 */
.L_x_75:
        /* <DEDUP_REMOVED lines=12> */
.L_x_78:
[----:B------:R-:W-:Y:S05]  /*38d0*/  BSYNC B1 ;  /* 0x0000000000017941 */ /* 0x000fea0003800000 */
.L_x_77:
[----:B-----5:R-:W-:Y:S01]  /*38e0*/  LOP3.LUT R27, R27, 0xff, RZ, 0xc0, !PT ;  /* 0x000000ff1b1b7812 */ /* 0x020fe200078ec0ff */
[----:B------:R-:W-:Y:S01]  /*38f0*/  BSSY B1, `(.L_x_79) ;  /* 0x000000b000017945 */ /* 0x000fe20003800000 */
[----:B------:R-:W-:Y:S02]  /*3900*/  ISETP.LT.OR P1, PT, R25, 0x9, !P1 ;  /* 0x000000091900780c */ /* 0x000fe40004f21670 */
[----:B------:R-:W-:-:S05]  /*3910*/  F2FP.F16.E5M2.UNPACK_B R27, R27 ;  /* 0x0000001bff1b723e */ /* 0x000fca00020004ff */
[----:B------:R-:W-:-:S05]  /*3920*/  HADD2.F32 R27, -RZ, R27.H0_H0 ;  /* 0x2000001bff1b7230 */ /* 0x000fca0000004100 */
[----:B------:R-:W-:-:S04]  /*3930*/  FMUL R28, R27, R10 ;  /* 0x0000000a1b1c7220 */ /* 0x000fc80000400000 */
[----:B------:R-:W-:Y:S01]  /*3940*/  FFMA R28, R23, R3, R28 ;  /* 0x00000003171c7223 */ /* 0x000fe2000000001c */
[----:B------:R-:W-:-:S04]  /*3950*/  PRMT R23, RZ, 0x7610, R23 ;  /* 0x00007610ff177816 */ /* 0x000fc80000000017 */
[----:B------:R-:W-:-:S05]  /*3960*/  F2FP.SATFINITE.E5M2.F32.PACK_AB_MERGE_C R27, RZ, R28, RZ ;  /* 0x0000001cff1b723e */ /* 0x000fca00048060ff */
[----:B------:R0:W-:Y:S01]  /*3970*/  @!P0 STG.E.U8 desc[UR18][R6.64+0x28], R27 ;  /* 0x0000281b06008986 */ /* 0x0001e2000c101112 */
[----:B------:R-:W-:Y:S05]  /*3980*/  @P1 BRA `(.L_x_80) ;  /* 0x0000000000041947 */ /* 0x000fea0003800000 */
[----:B------:R0:W5:Y:S02]  /*3990*/  LDG.E.U8 R23, desc[UR18][R16.64+0x29] ;  /* 0x0000291210177981 */ /* 0x000164000c1e1100 */
.L_x_80:
[----:B------:R-:W-:Y:S05]  /*39a0*/  BSYNC B1 ;  /* 0x0000000000017941 */ /* 0x000fea0003800000 */
.L_x_79:
        /* <DEDUP_REMOVED lines=8> */
[----:B0-----:R-:W-:Y:S02]  /*3a30*/  F2FP.SATFINITE.E5M2.F32.PACK_AB_MERGE_C R27, RZ, R23, RZ ;  /* 0x00000017ff1b723e */ /* 0x001fe400048060ff */
[----:B------:R-:W-:-:S03]  /*3a40*/  PRMT R23, RZ, 0x7610, R23 ;  /* 0x00007610ff177816 */ /* 0x000fc60000000017 */
[----:B------:R0:W-:Y:S01]  /*3a50*/  @!P1 STG.E.U8 desc[UR18][R6.64+0x29], R27 ;  /* 0x0000291b06009986 */ /* 0x0001e2000c101112 */
[----:B------:R-:W-:Y:S05]  /*3a60*/  @P2 BRA `(.L_x_82) ;  /* 0x0000000000042947 */ /* 0x000fea0003800000 */
[----:B------:R0:W5:Y:S02]  /*3a70*/  LDG.E.U8 R23, desc[UR18][R12.64+0x30] ;  /* 0x000030120c177981 */ /* 0x000164000c1e1100 */
.L_x_82:
[----:B------:R-:W-:Y:S05]  /*3a80*/  BSYNC B1 ;  /* 0x0000000000017941 */ /* 0x000fea0003800000 */
.L_x_81:
[----:B-----5:R-:W-:Y:S01]  /*3a90*/  LOP3.LUT R23, R23, 0xff, RZ, 0xc0, !PT ;  /* 0x000000ff17177812 */ /* 0x020fe200078ec0ff */
[----:B------:R-:W-:Y:S01]  /*3aa0*/  BSSY B1, `(.L_x_83) ;  /* 0x000000c000017945 */ /* 0x000fe20003800000 */
[----:B------:R-:W-:Y:S02]  /*3ab0*/  ISETP.GE.AND P1, PT, R26, 0x32, PT ;  /* 0x000000321a00780c */ /* 0x000fe40003f26270 */
[----:B------:R-:W-:Y:S02]  /*3ac0*/  F2FP.F16.E5M2.UNPACK_B R23, R23 ;  /* 0x00000017ff17723e */ /* 0x000fe400020004ff */
[----:B------:R-:W-:-:S03]  /*3ad0*/  ISETP.LT.OR P3, PT, R25, 0x1, !P1 ;  /* 0x000000011900780c */ /* 0x000fc60004f61670 */
        /* <DEDUP_REMOVED lines=8> */
.L_x_84:
[----:B------:R-:W-:Y:S05]  /*3b60*/  BSYNC B1 ;  /* 0x0000000000017941 */ /* 0x000fea0003800000 */
.L_x_83:
[----:B-----5:R-:W-:Y:S01]  /*3b70*/  LOP3.LUT R21, R21, 0xff, RZ, 0xc0, !PT ;  /* 0x000000ff15157812 */ /* 0x020fe200078ec0ff */
[----:B------:R-:W-:Y:S01]  /*3b80*/  BSSY B1, `(.L_x_85) ;  /* 0x000000b000017945 */ /* 0x000fe20003800000 */
[----:B------:R-:W-:Y:S02]  /*3b90*/  ISETP.LT.OR P0, PT, R25, 0x9, !P0 ;  /* 0x000000091900780c */ /* 0x000fe40004701670 */
[----:B------:R-:W-:-:S05]  /*3ba0*/  F2FP.F16.E5M2.UNPACK_B R21, R21 ;  /* 0x00000015ff15723e */ /* 0x000fca00020004ff */
        /* <DEDUP_REMOVED lines=8> */
.L_x_86:
[----:B------:R-:W-:Y:S05]  /*3c30*/  BSYNC B1 ;  /* 0x0000000000017941 */ /* 0x000fea0003800000 */
.L_x_85:
        /* <DEDUP_REMOVED lines=12> */
.L_x_88:
[----:B------:R-:W-:Y:S05]  /*3d00*/  BSYNC B1 ;  /* 0x0000000000017941 */ /* 0x000fea0003800000 */
.L_x_87:
        /* <DEDUP_REMOVED lines=13> */
.L_x_90:
[----:B------:R-:W-:Y:S05]  /*3de0*/  BSYNC B1 ;  /* 0x0000000000017941 */ /* 0x000fea0003800000 */
.L_x_89:
        /* <DEDUP_REMOVED lines=13> */
.L_x_92:
[----:B------:R-:W-:Y:S05]  /*3ec0*/  BSYNC B1 ;  /* 0x0000000000017941 */ /* 0x000fea0003800000 */
.L_x_91:
[----:B-----5:R-:W-:Y:S01]  /*3ed0*/  LOP3.LUT R15, R15, 0xff, RZ, 0xc0, !PT ;  /* 0x000000ff0f0f7812 */ /* 0x020fe200078ec0ff */
[----:B------:R-:W-:Y:S01]  /*3ee0*/  BSSY B1, `(.L_x_93) ;  /* 0x000000b000017945 */ /* 0x000fe20003800000 */
[----:B------:R-:W-:Y:S02]  /*3ef0*/  ISETP.LT.OR P0, PT, R25, 0x9, !P0 ;  /* 0x000000091900780c */ /* 0x000fe40004701670 */
[----:B------:R-:W-:Y:S02]  /*3f00*/  F2FP.F16.E5M2.UNPACK_B R15, R15 ;  /* 0x0000000fff0f723e */ /* 0x000fe400020004ff */
[----:B0-2---:R-:W-:-:S03]  /*3f10*/  PRMT R12, RZ, 0x7610, R12 ;  /* 0x00007610ff0c7816 */ /* 0x005fc6000000000c */
[----:B------:R-:W-:-:S05]  /*3f20*/  HADD2.F32 R15, -RZ, R15.H0_H0 ;  /* 0x2000000fff0f7230 */ /* 0x000fca0000004100 */
[----:B------:R-:W-:-:S04]  /*3f30*/  FMUL R15, R15, R10 ;  /* 0x0000000a0f0f7220 */ /* 0x000fc80000400000 */
[----:B------:R-:W-:-:S05]  /*3f40*/  FFMA R15, R18, R3, R15 ;  /* 0x00000003120f7223 */ /* 0x000fca000000000f */
[----:B------:R-:W-:-:S05]  /*3f50*/  F2FP.SATFINITE.E5M2.F32.PACK_AB_MERGE_C R15, RZ, R15, RZ ;  /* 0x0000000fff0f723e */ /* 0x000fca00048060ff */
[----:B------:R0:W-:Y:S01]  /*3f60*/  @!P3 STG.E.U8 desc[UR18][R8.64+0x39], R15 ;  /* 0x0000390f0800b986 */ /* 0x0001e2000c101112 */
[----:B------:R-:W-:Y:S05]  /*3f70*/  @P0 BRA `(.L_x_94) ;  /* 0x0000000000040947 */ /* 0x000fea0003800000 */
[----:B------:R2:W5:Y:S02]  /*3f80*/  LDG.E.U8 R12, desc[UR18][R16.64+0x38] ;  /* 0x00003812100c7981 */ /* 0x000564000c1e1100 */
.L_x_94:
[----:B------:R-:W-:Y:S05]  /*3f90*/  BSYNC B1 ;  /* 0x0000000000017941 */ /* 0x000fea0003800000 */
.L_x_93:
[----:B-----5:R-:W-:Y:S01]  /*3fa0*/  LOP3.LUT R12, R12, 0xff, RZ, 0xc0, !PT ;  /* 0x000000ff0c0c7812 */ /* 0x020fe200078ec0ff */
[----:B------:R-:W-:Y:S01]  /*3fb0*/  BSSY B1, `(.L_x_95) ;  /* 0x000000b000017945 */ /* 0x000fe20003800000 */
[----:B------:R-:W-:Y:S02]  /*3fc0*/  ISETP.LT.OR P1, PT, R25, 0x9, !P1 ;  /* 0x000000091900780c */ /* 0x000fe40004f21670 */
[----:B------:R-:W-:-:S05]  /*3fd0*/  F2FP.F16.E5M2.UNPACK_B R12, R12 ;  /* 0x0000000cff0c723e */ /* 0x000fca00020004ff */
[----:B01----:R-:W-:-:S05]  /*3fe0*/  HADD2.F32 R9, -RZ, R12.H0_H0 ;  /* 0x2000000cff097230 */ /* 0x003fca0000004100 */
[----:B------:R-:W-:-:S04]  /*3ff0*/  FMUL R8, R9, R10 ;  /* 0x0000000a09087220 */ /* 0x000fc80000400000 */
[----:B------:R-:W-:-:S05]  /*4000*/  FFMA R8, R11, R3, R8 ;  /* 0x000000030b087223 */ /* 0x000fca0000000008 */
[----:B------:R-:W-:Y:S02]  /*4010*/  F2FP.SATFINITE.E5M2.F32.PACK_AB_MERGE_C R9, RZ, R8, RZ ;  /* 0x00000008ff09723e */ /* 0x000fe400048060ff */
[----:B------:R-:W-:-:S03]  /*4020*/  PRMT R8, RZ, 0x7610, R8 ;  /* 0x00007610ff087816 */ /* 0x000fc60000000008 */
[----:B------:R0:W-:Y:S01]  /*4030*/  @!P0 STG.E.U8 desc[UR18][R6.64+0x38], R9 ;  /* 0x0000380906008986 */ /* 0x0001e2000c101112 */
[----:B------:R-:W-:Y:S05]  /*4040*/  @P1 BRA `(.L_x_96) ;  /* 0x0000000000041947 */ /* 0x000fea0003800000 */
[----:B------:R1:W5:Y:S02]  /*4050*/  LDG.E.U8 R8, desc[UR18][R16.64+0x39] ;  /* 0x0000391210087981 */ /* 0x000364000c1e1100 */
.L_x_96:
[----:B------:R-:W-:Y:S05]  /*4060*/  BSYNC B1 ;  /* 0x0000000000017941 */ /* 0x000fea0003800000 */
.L_x_95:
[----:B------:R-:W-:Y:S05]  /*4070*/  @P1 BRA `(.L_x_97) ;  /* 0x0000000800601947 */ /* 0x000fea0003800000 */
[----:B-----5:R-:W-:-:S04]  /*4080*/  LOP3.LUT R8, R8, 0xff, RZ, 0xc0, !PT ;  /* 0x000000ff08087812 */ /* 0x020fc800078ec0ff */
[----:B------:R-:W-:-:S05]  /*4090*/  F2FP.F16.E5M2.UNPACK_B R8, R8 ;  /* 0x00000008ff08723e */ /* 0x000fca00020004ff */
[----:B0-----:R-:W-:-:S05]  /*40a0*/  HADD2.F32 R9, -RZ, R8.H0_H0 ;  /* 0x20000008ff097230 */ /* 0x001fca0000004100 */
[----:B------:R-:W-:-:S04]  /*40b0*/  FMUL R9, R9, R10 ;  /* 0x0000000a09097220 */ /* 0x000fc80000400000 */
[----:B------:R-:W-:-:S05]  /*40c0*/  FFMA R9, R14, R3, R9 ;  /* 0x000000030e097223 */ /* 0x000fca0000000009 */
[----:B------:R-:W-:-:S05]  /*40d0*/  F2FP.SATFINITE.E5M2.F32.PACK_AB_MERGE_C R9, RZ, R9, RZ ;  /* 0x00000009ff09723e */ /* 0x000fca00048060ff */
[----:B------:R0:W-:Y:S01]  /*40e0*/  STG.E.U8 desc[UR18][R6.64+0x39], R9 ;  /* 0x0000390906007986 */ /* 0x0001e2000c101112 */
[----:B------:R-:W-:Y:S05]  /*40f0*/  BRA `(.L_x_97) ;  /* 0x0000000800407947 */ /* 0x000fea0003800000 */
.L_x_32:
[C---:B------:R-:W-:Y:S01]  /*4100*/  ISETP.GE.AND P3, PT, R26.reuse, 0x1, PT ;  /* 0x000000011a00780c */ /* 0x040fe20003f66270 */
[-C--:B--2---:R-:W-:Y:S01]  /*4110*/  FMUL R79, R79, R3.reuse ;  /* 0x000000034f4f7220 */ /* 0x084fe20000400000 */
[----:B------:R-:W-:Y:S01]  /*4120*/  ISETP.GE.AND P0, PT, R26, 0x2, PT ;  /* 0x000000021a00780c */ /* 0x000fe20003f06270 */
[-C--:B------:R-:W-:Y:S01]  /*4130*/  FMUL R78, R78, R3.reuse ;  /* 0x000000034e4e7220 */ /* 0x080fe20000400000 */
[----:B------:R-:W-:Y:S01]  /*4140*/  ISETP.LT.OR P1, PT, R25, 0x1, !P3 ;  /* 0x000000011900780c */ /* 0x000fe20005f21670 */
[-C--:B------:R-:W-:Y:S01]  /*4150*/  FMUL R77, R77, R3.reuse ;  /* 0x000000034d4d7220 */ /* 0x080fe20000400000 */
[C---:B------:R-:W-:Y:S01]  /*4160*/  ISETP.LT.OR P2, PT, R25.reuse, 0x1, !P0 ;  /* 0x000000011900780c */ /* 0x040fe20004741670 */
[-C--:B------:R-:W-:Y:S01]  /*4170*/  FMUL R76, R76, R3.reuse ;  /* 0x000000034c4c7220 */ /* 0x080fe20000400000 */
[----:B------:R-:W-:Y:S01]  /*4180*/  ISETP.LT.OR P3, PT, R25, 0x9, !P3 ;  /* 0x000000091900780c */ /* 0x000fe20005f61670 */
[----:B------:R-:W-:Y:S01]  /*4190*/  FMUL R75, R75, R3 ;  /* 0x000000034b4b7220 */ /* 0x000fe20000400000 */
[----:B------:R-:W-:Y:S01]  /*41a0*/  F2FP.SATFINITE.E5M2.F32.PACK_AB_MERGE_C R79, RZ, R79, RZ ;  /* 0x0000004fff4f723e */ /* 0x000fe200048060ff */
[-C--:B------:R-:W-:Y:S01]  /*41b0*/  FMUL R74, R74, R3.reuse ;  /* 0x000000034a4a7220 */ /* 0x080fe20000400000 */
[----:B------:R-:W-:Y:S01]  /*41c0*/  F2FP.SATFINITE.E5M2.F32.PACK_AB_MERGE_C R13, RZ, R78, RZ ;  /* 0x0000004eff0d723e */ /* 0x000fe200048060ff */
[----:B------:R-:W-:Y:S01]  /*41d0*/  FMUL R73, R73, R3 ;  /* 0x0000000349497220 */ /* 0x000fe20000400000 */
[----:B------:R-:W-:Y:S01]  /*41e0*/  F2FP.SATFINITE.E5M2.F32.PACK_AB_MERGE_C R77, RZ, R77, RZ ;  /* 0x0000004dff4d723e */ /* 0x000fe200048060ff */
[-C--:B------:R-:W-:Y:S01]  /*41f0*/  FMUL R72, R72, R3.reuse ;  /* 0x0000000348487220 */ /* 0x080fe20000400000 */
[----:B------:R-:W-:Y:S01]  /*4200*/  ISETP.LT.OR P0, PT, R25, 0x9, !P0 ;  /* 0x000000091900780c */ /* 0x000fe20004701670 */
[----:B------:R-:W-:Y:S01]  /*4210*/  @!P1 STG.E.U8 desc[UR18][R8.64], R79 ;  /* 0x0000004f08009986 */ /* 0x000fe2000c101112 */
[C---:B------:R-:W-:Y:S01]  /*4220*/  ISETP.GE.AND P1, PT, R26.reuse, 0x9, PT ;  /* 0x000000091a00780c */ /* 0x040fe20003f26270 */
[----:B------:R-:W-:Y:S01]  /*4230*/  FMUL R71, R71, R3 ;  /* 0x0000000347477220 */ /* 0x000fe20000400000 */
[----:B------:R-:W-:Y:S01]  /*4240*/  F2FP.SATFINITE.E5M2.F32.PACK_AB_MERGE_C R75, RZ, R75, RZ ;  /* 0x0000004bff4b723e */ /* 0x000fe200048060ff */
[----:B------:R0:W-:Y:S01]  /*4250*/  @!P2 STG.E.U8 desc[UR18][R8.64+0x1], R13 ;  /* 0x0000010d0800a986 */ /* 0x0001e2000c101112 */
[----:B------:R-:W-:Y:S01]  /*4260*/  ISETP.GE.AND P2, PT, R26, 0xa, PT ;  /* 0x0000000a1a00780c */ /* 0x000fe20003f46270 */
[-C--:B------:R-:W-:Y:S01]  /*4270*/  FMUL R70, R70, R3.reuse ;  /* 0x0000000346467220 */ /* 0x080fe20000400000 */
[----:B------:R-:W-:Y:S01]  /*4280*/  F2FP.SATFINITE.E5M2.F32.PACK_AB_MERGE_C R17, RZ, R74, RZ ;  /* 0x0000004aff11723e */ /* 0x000fe200048060ff */
[----:B------:R-:W-:Y:S01]  /*4290*/  @!P3 STG.E.U8 desc[UR18][R6.64], R77 ;  /* 0x0000004d0600b986 */ /* 0x000fe2000c101112 */
[C---:B------:R-:W-:Y:S01]  /*42a0*/  ISETP.LT.OR P3, PT, R25.reuse, 0x1, !P1 ;  /* 0x000000011900780c */ /* 0x040fe20004f61670 */
[-C--:B------:R-:W-:Y:S01]  /*42b0*/  FMUL R68, R68, R3.reuse ;  /* 0x0000000344447220 */ /* 0x080fe20000400000 */
[----:B------:R-:W-:Y:S01]  /*42c0*/  ISETP.LT.OR P5, PT, R25, 0x1, !P2 ;  /* 0x000000011900780c */ /* 0x000fe200057a1670 */
[-C--:B------:R-:W-:Y:S01]  /*42d0*/  FMUL R67, R67, R3.reuse ;  /* 0x0000000343437220 */ /* 0x080fe20000400000 */
[----:B------:R-:W-:Y:S01]  /*42e0*/  ISETP.LT.OR P1, PT, R25, 0x9, !P1 ;  /* 0x000000091900780c */ /* 0x000fe20004f21670 */
[----:B------:R-:W-:Y:S01]  /*42f0*/  FMUL R65, R65, R3 ;  /* 0x0000000341417220 */ /* 0x000fe20000400000 */
[----:B------:R-:W-:Y:S01]  /*4300*/  F2FP.SATFINITE.E5M2.F32.PACK_AB_MERGE_C R73, RZ, R73, RZ ;  /* 0x00000049ff49723e */ /* 0x000fe200048060ff */
[-C--:B------:R-:W-:Y:S01]  /*4310*/  FMUL R66, R66, R3.reuse ;  /* 0x0000000342427220 */ /* 0x080fe20000400000 */
[----:B0-----:R-:W-:Y:S01]  /*4320*/  F2FP.SATFINITE.E5M2.F32.PACK_AB_MERGE_C R13, RZ, R76, RZ ;  /* 0x0000004cff0d723e */ /* 0x001fe200048060ff */
[-C--:B------:R-:W-:Y:S01]  /*4330*/  FMUL R64, R64, R3.reuse ;  /* 0x0000000340407220 */ /* 0x080fe20000400000 */
[----:B------:R-:W-:Y:S01]  /*4340*/  ISETP.LT.OR P2, PT, R25, 0x9, !P2 ;  /* 0x000000091900780c */ /* 0x000fe20005741670 */
[-C--:B------:R-:W-:Y:S01]  /*4350*/  FMUL R63, R63, R3.reuse ;  /* 0x000000033f3f7220 */ /* 0x080fe20000400000 */
[----:B------:R-:W-:Y:S01]  /*4360*/  F2FP.SATFINITE.E5M2.F32.PACK_AB_MERGE_C R27, RZ, R72, RZ ;  /* 0x00000048ff1b723e */ /* 0x000fe200048060ff */
[----:B------:R0:W-:Y:S01]  /*4370*/  @!P0 STG.E.U8 desc[UR18][R6.64+0x1], R13 ;  /* 0x0000010d06008986 */ /* 0x0001e2000c101112 */
[C---:B------:R-:W-:Y:S01]  /*4380*/  ISETP.GE.AND P0, PT, R26.reuse, 0x11, PT ;  /* 0x000000111a00780c */ /* 0x040fe20003f06270 */
[----:B------:R-:W-:Y:S01]  /*4390*/  FMUL R61, R61, R3 ;  /* 0x000000033d3d7220 */ /* 0x000fe20000400000 */
[----:B------:R-:W-:Y:S01]  /*43a0*/  F2FP.SATFINITE.E5M2.F32.PACK_AB_MERGE_C R71, RZ, R71, RZ ;  /* 0x00000047ff47723e */ /* 0x000fe200048060ff */
[----:B------:R-:W-:Y:S01]  /*43b0*/  @!P3 STG.E.U8 desc[UR18][R8.64+0x8], R75 ;  /* 0x0000084b0800b986 */ /* 0x000fe2000c101112 */
[----:B------:R-:W-:Y:S01]  /*43c0*/  ISETP.GE.AND P3, PT, R26, 0x12, PT ;  /* 0x000000121a00780c */ /* 0x000fe20003f66270 */
[----:B------:R-:W-:Y:S01]  /*43d0*/  FMUL R62, R62, R3 ;  /* 0x000000033e3e7220 */ /* 0x000fe20000400000 */
[----:B------:R-:W-:Y:S01]  /*43e0*/  F2FP.SATFINITE.E5M2.F32.PACK_AB_MERGE_C R67, RZ, R67, RZ ;  /* 0x00000043ff43723e */ /* 0x000fe200048060ff */
[----:B------:R1:W-:Y:S01]  /*43f0*/  @!P5 STG.E.U8 desc[UR18][R8.64+0x9], R17 ;  /* 0x000009110800d986 */ /* 0x0003e2000c101112 */
[----:B------:R-:W-:Y:S01]  /*4400*/  ISETP.LT.OR P5, PT, R25, 0x1, !P3 ;  /* 0x000000011900780c */ /* 0x000fe20005fa1670 */
[-C--:B------:R-:W-:Y:S01]  /*4410*/  FMUL R59, R59, R3.reuse ;  /* 0x000000033b3b7220 */ /* 0x080fe20000400000 */
[C---:B------:R-:W-:Y:S01]  /*4420*/  ISETP.LT.OR P3, PT, R25.reuse, 0x9, !P3 ;  /* 0x000000091900780c */ /* 0x040fe20005f61670 */
[----:B------:R-:W-:Y:S01]  /*4430*/  @!P1 STG.E.U8 desc[UR18][R6.64+0x8], R73 ;  /* 0x0000084906009986 */ /* 0x000fe2000c101112 */
[----:B------:R-:W-:Y:S01]  /*4440*/  ISETP.LT.OR P1, PT, R25, 0x1, !P0 ;  /* 0x000000011900780c */ /* 0x000fe20004721670 */
[-C--:B------:R-:W-:Y:S01]  /*4450*/  FMUL R60, R60, R3.reuse ;  /* 0x000000033c3c7220 */ /* 0x080fe20000400000 */
[----:B0-----:R-:W-:Y:S01]  /*4460*/  F2FP.SATFINITE.E5M2.F32.PACK_AB_MERGE_C R13, RZ, R70, RZ ;  /* 0x00000046ff0d723e */ /* 0x001fe200048060ff */
[----:B------:R-:W-:Y:S01]  /*4470*/  @!P2 STG.E.U8 desc[UR18][R6.64+0x9], R27 ;  /* 0x0000091b0600a986 */ /* 0x000fe2000c101112 */
[----:B------:R-:W-:Y:S01]  /*4480*/  ISETP.GE.AND P2, PT, R26, 0x19, PT ;  /* 0x000000191a00780c */ /* 0x000fe20003f46270 */
[-C--:B------:R-:W-:Y:S01]  /*4490*/  FMUL R57, R57, R3.reuse ;  /* 0x0000000339397220 */ /* 0x080fe20000400000 */
[C---:B------:R-:W-:Y:S01]  /*44a0*/  ISETP.LT.OR P0, PT, R25.reuse, 0x9, !P0 ;  /* 0x000000091900780c */ /* 0x040fe20004701670 */
[-C--:B------:R-:W-:Y:S01]  /*44b0*/  FMUL R58, R58, R3.reuse ;  /* 0x000000033a3a7220 */ /* 0x080fe20000400000 */
[----:B------:R-:W-:Y:S01]  /*44c0*/  ISETP.LT.OR P6, PT, R25, 0x1, !P2 ;  /* 0x000000011900780c */ /* 0x000fe200057c1670 */
[----:B------:R0:W-:Y:S01]  /*44d0*/  @!P5 STG.E.U8 desc[UR18][R8.64+0x11], R13 ;  /* 0x0000110d0800d986 */ /* 0x0001e2000c101112 */
[----:B-1----:R-:W-:Y:S01]  /*44e0*/  F2FP.SATFINITE.E5M2.F32.PACK_AB_MERGE_C R17, RZ, R68, RZ ;  /* 0x00000044ff11723e */ /* 0x002fe200048060ff */
[----:B------:R-:W-:Y:S01]  /*44f0*/  FMUL R56, R56, R3 ;  /* 0x0000000338387220 */ /* 0x000fe20000400000 */
[----:B------:R-:W-:Y:S01]  /*4500*/  F2FP.SATFINITE.E5M2.F32.PACK_AB_MERGE_C R65, RZ, R65, RZ ;  /* 0x00000041ff41723e */ /* 0x000fe200048060ff */
[----:B------:R-:W-:Y:S01]  /*4510*/  @!P1 STG.E.U8 desc[UR18][R8.64+0x10], R71 ;  /* 0x0000104708009986 */ /* 0x000fe2000c101112 */
[----:B------:R-:W-:Y:S01]  /*4520*/  ISETP.GE.AND P1, PT, R26, 0x1a, PT ;  /* 0x0000001a1a00780c */ /* 0x000fe20003f26270 */
[-C--:B------:R-:W-:Y:S01]  /*4530*/  FMUL R23, R23, R3.reuse ;  /* 0x0000000317177220 */ /* 0x080fe20000400000 */
[C---:B------:R-:W-:Y:S01]  /*4540*/  ISETP.LT.OR P2, PT, R25.reuse, 0x9, !P2 ;  /* 0x000000091900780c */ /* 0x040fe20005741670 */
[----:B------:R1:W-:Y:S01]  /*4550*/  @!P3 STG.E.U8 desc[UR18][R6.64+0x11], R17 ;  /* 0x000011110600b986 */ /* 0x0003e2000c101112 */
[----:B------:R-:W-:Y:S01]  /*4560*/  ISETP.LT.OR P5, PT, R25, 0x1, !P1 ;  /* 0x000000011900780c */ /* 0x000fe20004fa1670 */
[-C--:B------:R-:W-:Y:S01]  /*4570*/  FMUL R21, R21, R3.reuse ;  /* 0x0000000315157220 */ /* 0x080fe20000400000 */
[----:B------:R-:W-:Y:S01]  /*4580*/  ISETP.LT.OR P3, PT, R25, 0x9, !P1 ;  /* 0x000000091900780c */ /* 0x000fe20004f61670 */
[----:B------:R-:W-:Y:S01]  /*4590*/  @!P0 STG.E.U8 desc[UR18][R6.64+0x10], R67 ;  /* 0x0000104306008986 */ /* 0x000fe2000c101112 */
[----:B0-----:R-:W-:Y:S01]  /*45a0*/  F2FP.SATFINITE.E5M2.F32.PACK_AB_MERGE_C R13, RZ, R66, RZ ;  /* 0x00000042ff0d723e */ /* 0x001fe200048060ff */
[-C--:B------:R-:W-:Y:S01]  /*45b0*/  FMUL R22, R22, R3.reuse ;  /* 0x0000000316167220 */ /* 0x080fe20000400000 */
[C---:B------:R-:W-:Y:S01]  /*45c0*/  ISETP.GE.AND P0, PT, R26.reuse, 0x21, PT ;  /* 0x000000211a00780c */ /* 0x040fe20003f06270 */
[----:B------:R-:W-:Y:S01]  /*45d0*/  @!P6 STG.E.U8 desc[UR18][R8.64+0x18], R65 ;  /* 0x000018410800e986 */ /* 0x000fe2000c101112 */
[----:B------:R-:W-:Y:S01]  /*45e0*/  ISETP.GE.AND P1, PT, R26, 0x22, PT ;  /* 0x000000221a00780c */ /* 0x000fe20003f26270 */
[-C--:B------:R-:W-:Y:S01]  /*45f0*/  FMUL R19, R19, R3.reuse ;  /* 0x0000000313137220 */ /* 0x080fe20000400000 */
[C---:B------:R-:W-:Y:S01]  /*4600*/  ISETP.LT.OR P6, PT, R25.reuse, 0x1, !P0 ;  /* 0x000000011900780c */ /* 0x040fe200047c1670 */
[-C--:B------:R-:W-:Y:S01]  /*4610*/  FMUL R20, R20, R3.reuse ;  /* 0x0000000314147220 */ /* 0x080fe20000400000 */
[----:B-1----:R-:W-:Y:S01]  /*4620*/  F2FP.SATFINITE.E5M2.F32.PACK_AB_MERGE_C R17, RZ, R64, RZ ;  /* 0x00000040ff11723e */ /* 0x002fe200048060ff */
[----:B------:R0:W-:Y:S01]  /*4630*/  @!P5 STG.E.U8 desc[UR18][R8.64+0x19], R13 ;  /* 0x0000190d0800d986 */ /* 0x0001e2000c101112 */
[----:B------:R-:W-:Y:S01]  /*4640*/  ISETP.LT.OR P5, PT, R25, 0x1, !P1 ;  /* 0x000000011900780c */ /* 0x000fe20004fa1670 */
[----:B------:R-:W-:Y:S01]  /*4650*/  FMUL R15, R15, R3 ;  /* 0x000000030f0f7220 */ /* 0x000fe20000400000 */
[----:B------:R-:W-:Y:S01]  /*4660*/  F2FP.SATFINITE.E5M2.F32.PACK_AB_MERGE_C R63, RZ, R63, RZ ;  /* 0x0000003fff3f723e */ /* 0x000fe200048060ff */
[----:B------:R1:W-:Y:S01]  /*4670*/  @!P3 STG.E.U8 desc[UR18][R6.64+0x19], R17 ;  /* 0x000019110600b986 */ /* 0x0003e2000c101112 */
[----:B------:R-:W-:Y:S01]  /*4680*/  F2FP.SATFINITE.E5M2.F32.PACK_AB_MERGE_C R61, RZ, R61, RZ ;  /* 0x0000003dff3d723e */ /* 0x000fe200048060ff */
[-C--:B------:R-:W-:Y:S01]  /*4690*/  FMUL R18, R18, R3.reuse ;  /* 0x0000000312127220 */ /* 0x080fe20000400000 */
[----:B------:R-:W-:Y:S01]  /*46a0*/  F2FP.SATFINITE.E5M2.F32.PACK_AB_MERGE_C R27, RZ, R62, RZ ;  /* 0x0000003eff1b723e */ /* 0x000fe200048060ff */
[----:B------:R-:W-:Y:S01]  /*46b0*/  @!P2 STG.E.U8 desc[UR18][R6.64+0x18], R63 ;  /* 0x0000183f0600a986 */ /* 0x000fe2000c101112 */
[----:B------:R-:W-:Y:S01]  /*46c0*/  ISETP.LT.OR P3, PT, R25, 0x9, !P1 ;  /* 0x000000091900780c */ /* 0x000fe20004f61670 */
[-C--:B------:R-:W-:Y:S01]  /*46d0*/  FMUL R11, R11, R3.reuse ;  /* 0x000000030b0b7220 */ /* 0x080fe20000400000 */
[----:B------:R-:W-:Y:S01]  /*46e0*/  ISETP.GE.AND P2, PT, R26, 0x29, PT ;  /* 0x000000291a00780c */ /* 0x000fe20003f46270 */
[----:B------:R-:W-:Y:S01]  /*46f0*/  @!P6 STG.E.U8 desc[UR18][R8.64+0x20], R61 ;  /* 0x0000203d0800e986 */ /* 0x000fe2000c101112 */
[C---:B------:R-:W-:Y:S01]  /*4700*/  ISETP.LT.OR P0, PT, R25.reuse, 0x9, !P0 ;  /* 0x000000091900780c */ /* 0x040fe20004701670 */
[----:B------:R-:W-:Y:S01]  /*4710*/  FMUL R14, R14, R3 ;  /* 0x000000030e0e7220 */ /* 0x000fe20000400000 */
[----:B------:R-:W-:Y:S01]  /*4720*/  ISETP.GE.AND P1, PT, R26, 0x2a, PT ;  /* 0x0000002a1a00780c */ /* 0x000fe20003f26270 */
[----:B------:R-:W-:Y:S01]  /*4730*/  @!P5 STG.E.U8 desc[UR18][R8.64+0x21], R27 ;  /* 0x0000211b0800d986 */ /* 0x000fe2000c101112 */
[----:B------:R-:W-:-:S02]  /*4740*/  ISETP.LT.OR P6, PT, R25, 0x1, !P2 ;  /* 0x000000011900780c */ /* 0x000fc400057c1670 */
[C---:B------:R-:W-:Y:S02]  /*4750*/  ISETP.LT.OR P5, PT, R25.reuse, 0x1, !P1 ;  /* 0x000000011900780c */ /* 0x040fe40004fa1670 */
[----:B------:R-:W-:Y:S02]  /*4760*/  F2FP.SATFINITE.E5M2.F32.PACK_AB_MERGE_C R59, RZ, R59, RZ ;  /* 0x0000003bff3b723e */ /* 0x000fe400048060ff */
[----:B0-----:R-:W-:Y:S02]  /*4770*/  F2FP.SATFINITE.E5M2.F32.PACK_AB_MERGE_C R13, RZ, R60, RZ ;  /* 0x0000003cff0d723e */ /* 0x001fe400048060ff */
[----:B------:R-:W-:Y:S01]  /*4780*/  F2FP.SATFINITE.E5M2.F32.PACK_AB_MERGE_C R57, RZ, R57, RZ ;  /* 0x00000039ff39723e */ /* 0x000fe200048060ff */
[----:B------:R-:W-:Y:S01]  /*4790*/  @!P0 STG.E.U8 desc[UR18][R6.64+0x20], R59 ;  /* 0x0000203b06008986 */ /* 0x000fe2000c101112 */
[----:B-1----:R-:W-:Y:S02]  /*47a0*/  F2FP.SATFINITE.E5M2.F32.PACK_AB_MERGE_C R17, RZ, R58, RZ ;  /* 0x0000003aff11723e */ /* 0x002fe400048060ff */
[C---:B------:R-:W-:Y:S01]  /*47b0*/  ISETP.LT.OR P1, PT, R25.reuse, 0x9, !P1 ;  /* 0x000000091900780c */ /* 0x040fe20004f21670 */
[----:B------:R0:W-:Y:S01]  /*47c0*/  @!P3 STG.E.U8 desc[UR18][R6.64+0x21], R13 ;  /* 0x0000210d0600b986 */ /* 0x0001e2000c101112 */
[----:B------:R-:W-:-:S02]  /*47d0*/  ISETP.LT.OR P2, PT, R25, 0x9, !P2 ;  /* 0x000000091900780c */ /* 0x000fc40005741670 */
[C---:B------:R-:W-:Y:S01]  /*47e0*/  ISETP.GE.AND P3, PT, R26.reuse, 0x31, PT ;  /* 0x000000311a00780c */ /* 0x040fe20003f66270 */
[----:B------:R-:W-:Y:S01]  /*47f0*/  @!P6 STG.E.U8 desc[UR18][R8.64+0x28], R57 ;  /* 0x000028390800e986 */ /* 0x000fe2000c101112 */
[----:B------:R-:W-:Y:S02]  /*4800*/  ISETP.GE.AND P0, PT, R26, 0x32, PT ;  /* 0x000000321a00780c */ /* 0x000fe40003f06270 */
[----:B------:R-:W-:Y:S01]  /*4810*/  F2FP.SATFINITE.E5M2.F32.PACK_AB_MERGE_C R23, RZ, R23, RZ ;  /* 0x00000017ff17723e */ /* 0x000fe200048060ff */
[----:B------:R1:W-:Y:S01]  /*4820*/  @!P5 STG.E.U8 desc[UR18][R8.64+0x29], R17 ;  /* 0x000029110800d986 */ /* 0x0003e2000c101112 */
[C---:B------:R-:W-:Y:S02]  /*4830*/  ISETP.LT.OR P5, PT, R25.reuse, 0x1, !P3 ;  /* 0x000000011900780c */ /* 0x040fe40005fa1670 */
[----:B------:R-:W-:Y:S02]  /*4840*/  ISETP.LT.OR P6, PT, R25, 0x1, !P0 ;  /* 0x000000011900780c */ /* 0x000fe400047c1670 */
[----:B0-----:R-:W-:Y:S01]  /*4850*/  F2FP.SATFINITE.E5M2.F32.PACK_AB_MERGE_C R13, RZ, R56, RZ ;  /* 0x00000038ff0d723e */ /* 0x001fe200048060ff */
[----:B------:R-:W-:Y:S01]  /*4860*/  @!P2 STG.E.U8 desc[UR18][R6.64+0x28], R23 ;  /* 0x000028170600a986 */ /* 0x000fe2000c101112 */
[----:B------:R-:W-:-:S02]  /*4870*/  F2FP.SATFINITE.E5M2.F32.PACK_AB_MERGE_C R21, RZ, R21, RZ ;  /* 0x00000015ff15723e */ /* 0x000fc400048060ff */
[C---:B------:R-:W-:Y:S01]  /*4880*/  ISETP.GE.AND P2, PT, R26.reuse, 0x3a, PT ;  /* 0x0000003a1a00780c */ /* 0x040fe20003f46270 */
[----:B------:R0:W-:Y:S01]  /*4890*/  @!P1 STG.E.U8 desc[UR18][R6.64+0x29], R13 ;  /* 0x0000290d06009986 */ /* 0x0001e2000c101112 */
[C---:B------:R-:W-:Y:S02]  /*48a0*/  ISETP.LT.OR P1, PT, R25.reuse, 0x9, !P3 ;  /* 0x000000091900780c */ /* 0x040fe40005f21670 */
[----:B-1----:R-:W-:Y:S01]  /*48b0*/  F2FP.SATFINITE.E5M2.F32.PACK_AB_MERGE_C R17, RZ, R22, RZ ;  /* 0x00000016ff11723e */ /* 0x002fe200048060ff */
[----:B------:R-:W-:Y:S01]  /*48c0*/  @!P5 STG.E.U8 desc[UR18][R8.64+0x30], R21 ;  /* 0x000030150800d986 */ /* 0x000fe2000c101112 */
[----:B------:R-:W-:Y:S02]  /*48d0*/  ISETP.GE.AND P3, PT, R26, 0x39, PT ;  /* 0x000000391a00780c */ /* 0x000fe40003f66270 */
[C---:B------:R-:W-:Y:S01]  /*48e0*/  ISETP.LT.OR P0, PT, R25.reuse, 0x9, !P0 ;  /* 0x000000091900780c */ /* 0x040fe20004701670 */
[----:B------:R1:W-:Y:S01]  /*48f0*/  @!P6 STG.E.U8 desc[UR18][R8.64+0x31], R17 ;  /* 0x000031110800e986 */ /* 0x0003e2000c101112 */
[----:B------:R-:W-:-:S02]  /*4900*/  ISETP.LT.OR P5, PT, R25, 0x1, !P3 ;  /* 0x000000011900780c */ /* 0x000fc40005fa1670 */
[C---:B------:R-:W-:Y:S02]  /*4910*/  ISETP.LT.OR P6, PT, R25.reuse, 0x1, !P2 ;  /* 0x000000011900780c */ /* 0x040fe400057c1670 */
[C---:B------:R-:W-:Y:S02]  /*4920*/  ISETP.LT.OR P3, PT, R25.reuse, 0x9, !P3 ;  /* 0x000000091900780c */ /* 0x040fe40005f61670 */
[----:B------:R-:W-:Y:S02]  /*4930*/  ISETP.LT.OR P2, PT, R25, 0x9, !P2 ;  /* 0x000000091900780c */ /* 0x000fe40005741670 */
[----:B------:R-:W-:Y:S02]  /*4940*/  F2FP.SATFINITE.E5M2.F32.PACK_AB_MERGE_C R19, RZ, R19, RZ ;  /* 0x00000013ff13723e */ /* 0x000fe400048060ff */
[----:B0-----:R-:W-:Y:S02]  /*4950*/  F2FP.SATFINITE.E5M2.F32.PACK_AB_MERGE_C R13, RZ, R20, RZ ;  /* 0x00000014ff0d723e */ /* 0x001fe400048060ff */
[----:B------:R-:W-:Y:S01]  /*4960*/  F2FP.SATFINITE.E5M2.F32.PACK_AB_MERGE_C R15, RZ, R15, RZ ;  /* 0x0000000fff0f723e */ /* 0x000fe200048060ff */
[----:B------:R0:W-:Y:S01]  /*4970*/  @!P1 STG.E.U8 desc[UR18][R6.64+0x30], R19 ;  /* 0x0000301306009986 */ /* 0x0001e2000c101112 */
[----:B-1----:R-:W-:-:S02]  /*4980*/  F2FP.SATFINITE.E5M2.F32.PACK_AB_MERGE_C R17, RZ, R18, RZ ;  /* 0x00000012ff11723e */ /* 0x002fc400048060ff */
[----:B------:R-:W-:Y:S01]  /*4990*/  F2FP.SATFINITE.E5M2.F32.PACK_AB_MERGE_C R11, RZ, R11, RZ ;  /* 0x0000000bff0b723e */ /* 0x000fe200048060ff */
[----:B------:R0:W-:Y:S01]  /*49a0*/  @!P0 STG.E.U8 desc[UR18][R6.64+0x31], R13 ;  /* 0x0000310d06008986 */ /* 0x0001e2000c101112 */
[----:B------:R-:W-:-:S03]  /*49b0*/  F2FP.SATFINITE.E5M2.F32.PACK_AB_MERGE_C R21, RZ, R14, RZ ;  /* 0x0000000eff15723e */ /* 0x000fc600048060ff */
[----:B------:R0:W-:Y:S04]  /*49c0*/  @!P5 STG.E.U8 desc[UR18][R8.64+0x38], R15 ;  /* 0x0000380f0800d986 */ /* 0x0001e8000c101112 */
[----:B------:R0:W-:Y:S04]  /*49d0*/  @!P6 STG.E.U8 desc[UR18][R8.64+0x39], R17 ;  /* 0x000039110800e986 */ /* 0x0001e8000c101112 */
[----:B------:R0:W-:Y:S04]  /*49e0*/  @!P3 STG.E.U8 desc[UR18][R6.64+0x38], R11 ;  /* 0x0000380b0600b986 */ /* 0x0001e8000c101112 */
[----:B------:R0:W-:Y:S02]  /*49f0*/  @!P2 STG.E.U8 desc[UR18][R6.64+0x39], R21 ;  /* 0x000039150600a986 */ /* 0x0001e4000c101112 */
.L_x_97:
[----:B------:R-:W-:Y:S05]  /*4a00*/  BSYNC B0 ;  /* 0x0000000000007941 */ /* 0x000fea0003800000 */
.L_x_31:
[----:B------:R-:W-:Y:S01]  /*4a10*/  ULDC UR6, c[0x0][0xc] ;  /* 0x0000030000067ab9 */ /* 0x000fe20000000800 */
[----:B------:R-:W-:Y:S01]  /*4a20*/  ULDC UR7, c[0x0][0x10] ;  /* 0x0000040000077ab9 */ /* 0x000fe20000000800 */
[----:B0-----:R-:W0:Y:S01]  /*4a30*/  LDC R9, c[0x0][0x14] ;  /* 0x00000500ff097b82 */ /* 0x001e220000000800 */
[----:B------:R-:W-:Y:S01]  /*4a40*/  UIMAD.WIDE.U32 UR6, UR6, UR7, URZ ;  /* 0x00000007060672a5 */ /* 0x000fe2000f8e003f */
[----:B------:R-:W-:Y:S02]  /*4a50*/  IMAD.MOV.U32 R6, RZ, RZ, R0 ;  /* 0x000000ffff067224 */ /* 0x000fe400078e0000 */
[----:B------:R-:W-:Y:S02]  /*4a60*/  IMAD.MOV.U32 R7, RZ, RZ, R5 ;  /* 0x000000ffff077224 */ /* 0x000fe400078e0005 */
[----:B------:R-:W-:Y:S02]  /*4a70*/  IMAD.MOV.U32 R13, RZ, RZ, -0x1 ;  /* 0xffffffffff0d7424 */ /* 0x000fe400078e00ff */
[----:B------:R-:W-:-:S02]  /*4a80*/  IMAD.MOV.U32 R69, RZ, RZ, -0x1 ;  /* 0xffffffffff457424 */ /* 0x000fc400078e00ff */
[----:B0-----:R-:W-:-:S04]  /*4a90*/  IMAD.WIDE.U32 R6, R9, UR6, R6 ;  /* 0x0000000609067c25 */ /* 0x001fc8000f8e0006 */
[----:B------:R-:W-:Y:S01]  /*4aa0*/  IMAD R5, R9, UR7, RZ ;  /* 0x0000000709057c24 */ /* 0x000fe2000f8e02ff */
[----:B------:R-:W-:Y:S01]  /*4ab0*/  ULDC.64 UR6, c[0x0][0x650] ;  /* 0x0001940000067ab9 */ /* 0x000fe20000000a00 */
[----:B------:R-:W-:Y:S01]  /*4ac0*/  IMAD.MOV.U32 R0, RZ, RZ, R6 ;  /* 0x000000ffff007224 */ /* 0x000fe200078e0006 */
[----:B------:R-:W-:Y:S01]  /*4ad0*/  ISETP.GE.U32.AND P0, PT, R6, UR6, PT ;  /* 0x0000000606007c0c */ /* 0x000fe2000bf06070 */
[----:B------:R-:W-:Y:S01]  /*4ae0*/  IMAD.IADD R5, R7, 0x1, R5 ;  /* 0x0000000107057824 */ /* 0x000fe200078e0205 */
[----:B------:R-:W-:-:S04]  /*4af0*/  PRMT R7, RZ, 0x7610, R7 ;  /* 0x00007610ff077816 */ /* 0x000fc80000000007 */
[----:B------:R-:W-:-:S13]  /*4b00*/  ISETP.GE.U32.AND.EX P0, PT, R5, UR7, PT, P0 ;  /* 0x0000000705007c0c */ /* 0x000fda000bf06100 */
[----:B------:R-:W-:Y:S05]  /*4b10*/  @P0 BRA `(.L_x_98) ;  /* 0x0000000400640947 */ /* 0x000fea0003800000 */
[----:B------:R-:W0:Y:S01]  /*4b20*/  S2R R20, SR_CTAID.X ;  /* 0x0000000000147919 */ /* 0x000e220000002500 */
[----:B------:R-:W0:Y:S01]  /*4b30*/  LDC.64 R14, c[0x0][0x628] ;  /* 0x00018a00ff0e7b82 */ /* 0x000e220000000a00 */
[----:B------:R-:W-:Y:S01]  /*4b40*/  ULDC UR6, c[0x0][0x150] ;  /* 0x0000540000067ab9 */ /* 0x000fe20000000800 */
[----:B------:R-:W-:Y:S01]  /*4b50*/  IMAD.MOV.U32 R12, RZ, RZ, R0 ;  /* 0x000000ffff0c7224 */ /* 0x000fe200078e0000 */
[----:B------:R-:W0:Y:S01]  /*4b60*/  S2R R22, SR_CTAID.Y ;  /* 0x0000000000167919 */ /* 0x000e220000002600 */
[----:B------:R-:W-:-:S04]  /*4b70*/  IMAD.MOV.U32 R13, RZ, RZ, R5 ;  /* 0x000000ffff0d7224 */ /* 0x000fc800078e0005 */
[----:B------:R-:W0:Y:S08]  /*4b80*/  LDC R23, c[0x0][0x144] ;  /* 0x00005100ff177b82 */ /* 0x000e300000000800 */
[----:B-1234-:R-:W1:Y:S08]  /*4b90*/  LDC R16, c[0x0][0x630] ;  /* 0x00018c00ff107b82 */ /* 0x01ee700000000800 */
[----:B------:R-:W2:Y:S01]  /*4ba0*/  LDC.64 R18, c[0x0][0x620] ;  /* 0x00018800ff127b82 */ /* 0x000ea20000000a00 */
[----:B0-----:R-:W-:-:S04]  /*4bb0*/  ISETP.NE.U32.AND P0, PT, R14, RZ, PT ;  /* 0x000000ff0e00720c */ /* 0x001fc80003f05070 */
[----:B------:R-:W-:Y:S02]  /*4bc0*/  ISETP.NE.AND.EX P0, PT, R15, RZ, PT, P0 ;  /* 0x000000ff0f00720c */ /* 0x000fe40003f05300 */
[----:B------:R-:W-:-:S05]  /*4bd0*/  I2FP.F32.U32 R6, R20 ;  /* 0x0000001400067245 */ /* 0x000fca0000201000 */
[----:B------:R-:W-:-:S04]  /*4be0*/  FMUL R6, R6, UR6 ;  /* 0x0000000606067c20 */ /* 0x000fc80008400000 */
[----:B------:R0:W3:Y:S02]  /*4bf0*/  F2I.U32.TRUNC.NTZ R21, R6 ;  /* 0x0000000600157305 */ /* 0x0000e4000020f000 */
[----:B-1----:R-:W-:Y:S05]  /*4c00*/  @!P0 BRA `(.L_x_99) ;  /* 0x0000000000288947 */ /* 0x002fea0003800000 */
[----:B------:R-:W1:Y:S02]  /*4c10*/  LDC R7, c[0x0][0x634] ;  /* 0x00018d00ff077b82 */ /* 0x000e640000000800 */
[----:B-1----:R-:W-:-:S05]  /*4c20*/  IADD3 R11, P0, R0, R7, RZ ;  /* 0x00000007000b7210 */ /* 0x002fca0007f1e0ff */
[----:B------:R-:W-:-:S04]  /*4c30*/  IMAD.X R17, RZ, RZ, R5, P0 ;  /* 0x000000ffff117224 */ /* 0x000fc800000e0605 */
[----:B0-----:R-:W-:-:S04]  /*4c40*/  IMAD.WIDE.U32 R6, R17, R14, RZ ;  /* 0x0000000e11067225 */ /* 0x001fc800078e00ff */
[----:B-----5:R-:W-:-:S04]  /*4c50*/  IMAD.WIDE.U32 R8, P0, R11, R15, R6 ;  /* 0x0000000f0b087225 */ /* 0x020fc80007800006 */
[----:B------:R-:W-:-:S04]  /*4c60*/  IMAD.WIDE.U32 R6, R11, R14, RZ ;  /* 0x0000000e0b067225 */ /* 0x000fc800078e00ff */
[----:B------:R-:W-:Y:S01]  /*4c70*/  IMAD.X R13, RZ, RZ, RZ, P0 ;  /* 0x000000ffff0d7224 */ /* 0x000fe200000e06ff */
[----:B------:R-:W-:Y:S01]  /*4c80*/  IADD3 RZ, P0, R7, R8, RZ ;  /* 0x0000000807ff7210 */ /* 0x000fe20007f1e0ff */
[----:B------:R-:W-:-:S04]  /*4c90*/  IMAD.MOV.U32 R12, RZ, RZ, R9 ;  /* 0x000000ffff0c7224 */ /* 0x000fc800078e0009 */
[----:B------:R-:W-:-:S08]  /*4ca0*/  IMAD.WIDE.U32.X R12, R17, R15, R12, P0 ;  /* 0x0000000f110c7225 */ /* 0x000fd000000e040c */
.L_x_99:
[-CC-:B------:R-:W-:Y:S01]  /*4cb0*/  SHF.R.U64 R69, R12, R16.reuse, R13.reuse ;  /* 0x000000100c457219 */ /* 0x180fe2000000120d */
[----:B------:R-:W1:Y:S01]  /*4cc0*/  LDC.64 R28, c[0x0][0x640] ;  /* 0x00019000ff1c7b82 */ /* 0x000e620000000a00 */
[----:B0-----:R-:W-:Y:S01]  /*4cd0*/  SHF.R.U32.HI R6, RZ, R16, R13 ;  /* 0x00000010ff067219 */ /* 0x001fe2000001160d */
[----:B---3--:R-:W-:Y:S01]  /*4ce0*/  IMAD.MOV R21, RZ, RZ, -R21 ;  /* 0x000000ffff157224 */ /* 0x008fe200078e0a15 */
[----:B------:R-:W-:Y:S01]  /*4cf0*/  IADD3 R9, P0, RZ, -R69, RZ ;  /* 0x80000045ff097210 */ /* 0x000fe20007f1e0ff */
[----:B------:R-:W-:Y:S01]  /*4d00*/  ULDC UR6, c[0x0][0x154] ;  /* 0x0000550000067ab9 */ /* 0x000fe20000000800 */
[----:B------:R-:W-:Y:S02]  /*4d10*/  IMAD.MOV.U32 R11, RZ, RZ, 0x1 ;  /* 0x00000001ff0b7424 */ /* 0x000fe400078e00ff */
[----:B------:R-:W-:Y:S01]  /*4d20*/  IMAD R21, R23, R21, R20 ;  /* 0x0000001517157224 */ /* 0x000fe200078e0214 */
[----:B------:R-:W0:Y:S01]  /*4d30*/  LDC R12, c[0x0][0x618] ;  /* 0x00018600ff0c7b82 */ /* 0x000e220000000800 */
[----:B------:R-:W-:-:S02]  /*4d40*/  IMAD.X R7, RZ, RZ, ~R6, P0 ;  /* 0x000000ffff077224 */ /* 0x000fc400000e0e06 */
[----:B------:R-:W-:Y:S02]  /*4d50*/  IMAD.MOV.U32 R6, RZ, RZ, R0 ;  /* 0x000000ffff067224 */ /* 0x000fe400078e0000 */
[-C--:B--2--5:R-:W-:Y:S02]  /*4d60*/  IMAD R8, R7, R18.reuse, RZ ;  /* 0x0000001207087224 */ /* 0x0a4fe400078e02ff */
[----:B------:R-:W-:Y:S01]  /*4d70*/  IMAD.MOV.U32 R7, RZ, RZ, R5 ;  /* 0x000000ffff077224 */ /* 0x000fe200078e0005 */
[----:B------:R-:W2:Y:S01]  /*4d80*/  LDC R24, c[0x0][0x608] ;  /* 0x00018200ff187b82 */ /* 0x000ea20000000800 */
[----:B------:R-:W-:-:S04]  /*4d90*/  IMAD.WIDE.U32 R6, R9, R18, R6 ;  /* 0x0000001209067225 */ /* 0x000fc800078e0006 */
[----:B------:R-:W-:-:S03]  /*4da0*/  IMAD R9, R9, R19, R8 ;  /* 0x0000001309097224 */ /* 0x000fc600078e0208 */
[----:B------:R-:W3:Y:S01]  /*4db0*/  LDC R26, c[0x0][0x658] ;  /* 0x00019600ff1a7b82 */ /* 0x000ee20000000800 */
[----:B------:R-:W-:Y:S01]  /*4dc0*/  I2FP.F32.U32 R8, R22 ;  /* 0x0000001600087245 */ /* 0x000fe20000201000 */
[----:B------:R-:W-:Y:S01]  /*4dd0*/  IMAD.IADD R7, R7, 0x1, R9 ;  /* 0x0000000107077824 */ /* 0x000fe200078e0209 */
[----:B-1----:R-:W-:Y:S01]  /*4de0*/  ISETP.NE.U32.AND P0, PT, R28, RZ, PT ;  /* 0x000000ff1c00720c */ /* 0x002fe20003f05070 */
[----:B------:R-:W-:Y:S02]  /*4df0*/  IMAD.MOV.U32 R9, RZ, RZ, -0x1 ;  /* 0xffffffffff097424 */ /* 0x000fe400078e00ff */
[----:B------:R-:W-:Y:S02]  /*4e00*/  FMUL R8, R8, UR6 ;  /* 0x0000000608087c20 */ /* 0x000fe40008400000 */
[----:B------:R-:W1:Y:S01]  /*4e10*/  LDC R19, c[0x0][0x148] ;  /* 0x00005200ff137b82 */ /* 0x000e620000000800 */
[----:B0-----:R-:W-:Y:S01]  /*4e20*/  SHF.R.U64 R16, R6, R12, R7 ;  /* 0x0000000c06107219 */ /* 0x001fe20000001207 */
[----:B------:R0:W4:Y:S01]  /*4e30*/  F2I.U32.TRUNC.NTZ R17, R8 ;  /* 0x0000000800117305 */ /* 0x000122000020f000 */
[----:B------:R-:W-:-:S02]  /*4e40*/  ISETP.NE.AND.EX P0, PT, R29, RZ, PT, P0 ;  /* 0x000000ff1d00720c */ /* 0x000fc40003f05300 */
[----:B------:R-:W-:-:S03]  /*4e50*/  SHF.R.U32.HI R7, RZ, R12, R7 ;  /* 0x0000000cff077219 */ /* 0x000fc60000011607 */
[----:B------:R-:W0:Y:S01]  /*4e60*/  LDC R20, c[0x0][0x600] ;  /* 0x00018000ff147b82 */ /* 0x000e220000000800 */
[-CC-:B--2---:R-:W-:Y:S02]  /*4e70*/  SHF.R.U64 R14, R16, R24.reuse, R7.reuse ;  /* 0x00000018100e7219 */ /* 0x184fe40000001207 */
[----:B------:R-:W-:-:S05]  /*4e80*/  SHF.R.U32.HI R7, RZ, R24, R7 ;  /* 0x00000018ff077219 */ /* 0x000fca0000011607 */
[----:B------:R-:W2:Y:S01]  /*4e90*/  LDC R25, c[0x0][0x648] ;  /* 0x00019200ff197b82 */ /* 0x000ea20000000800 */
[-CC-:B---3--:R-:W-:Y:S02]  /*4ea0*/  SHF.R.U64 R18, R14, R26.reuse, R7.reuse ;  /* 0x0000001a0e127219 */ /* 0x188fe40000001207 */
[-C--:B------:R-:W-:Y:S02]  /*4eb0*/  SHF.L.U32 R9, R9, R26.reuse, RZ ;  /* 0x0000001a09097219 */ /* 0x080fe400000006ff */
[-C--:B------:R-:W-:Y:S01]  /*4ec0*/  SHF.R.U32.HI R7, RZ, R26.reuse, R7 ;  /* 0x0000001aff077219 */ /* 0x080fe20000011607 */
[----:B------:R-:W-:Y:S01]  /*4ed0*/  IMAD.MOV.U32 R6, RZ, RZ, R18 ;  /* 0x000000ffff067224 */ /* 0x000fe200078e0012 */
[----:B------:R-:W-:Y:S01]  /*4ee0*/  SHF.L.U32 R24, R11, R26, RZ ;  /* 0x0000001a0b187219 */ /* 0x000fe200000006ff */
[----:B------:R-:W3:Y:S01]  /*4ef0*/  LDC R27, c[0x0][0x638] ;  /* 0x00018e00ff1b7b82 */ /* 0x000ee20000000800 */
[----:B------:R-:W-:-:S07]  /*4f00*/  LOP3.LUT R23, RZ, R9, RZ, 0x33, !PT ;  /* 0x00000009ff177212 */ /* 0x000fce00078e33ff */
[----:B------:R-:W0:Y:S01]  /*4f10*/  LDC R30, c[0x0][0x610] ;  /* 0x00018400ff1e7b82 */ /* 0x000e220000000800 */
[----:B----4-:R-:W-:Y:S05]  /*4f20*/  @!P0 BRA `(.L_x_100) ;  /* 0x0000000000288947 */ /* 0x010fea0003800000 */
[----:B------:R-:W4:Y:S02]  /*4f30*/  LDC R11, c[0x0][0x64c] ;  /* 0x00019300ff0b7b82 */ /* 0x000f240000000800 */
[----:B----4-:R-:W-:-:S05]  /*4f40*/  IADD3 R11, P0, R18, R11, RZ ;  /* 0x0000000b120b7210 */ /* 0x010fca0007f1e0ff */
[----:B------:R-:W-:-:S04]  /*4f50*/  IMAD.X R15, RZ, RZ, R7, P0 ;  /* 0x000000ffff0f7224 */ /* 0x000fc800000e0607 */
[----:B------:R-:W-:-:S04]  /*4f60*/  IMAD.WIDE.U32 R6, R15, R28, RZ ;  /* 0x0000001c0f067225 */ /* 0x000fc800078e00ff */
[----:B0-----:R-:W-:-:S04]  /*4f70*/  IMAD.WIDE.U32 R8, P0, R11, R29, R6 ;  /* 0x0000001d0b087225 */ /* 0x001fc80007800006 */
[----:B------:R-:W-:-:S04]  /*4f80*/  IMAD.WIDE.U32 R6, R11, R28, RZ ;  /* 0x0000001c0b067225 */ /* 0x000fc800078e00ff */
[----:B------:R-:W-:Y:S01]  /*4f90*/  IMAD.X R13, RZ, RZ, RZ, P0 ;  /* 0x000000ffff0d7224 */ /* 0x000fe200000e06ff */
[----:B------:R-:W-:Y:S01]  /*4fa0*/  IADD3 RZ, P0, R7, R8, RZ ;  /* 0x0000000807ff7210 */ /* 0x000fe20007f1e0ff */
[----:B------:R-:W-:-:S04]  /*4fb0*/  IMAD.MOV.U32 R12, RZ, RZ, R9 ;  /* 0x000000ffff0c7224 */ /* 0x000fc800078e0009 */
[----:B------:R-:W-:-:S08]  /*4fc0*/  IMAD.WIDE.U32.X R6, R15, R29, R12, P0 ;  /* 0x0000001d0f067225 */ /* 0x000fd000000e040c */
.L_x_100:
[----:B--2---:R-:W-:Y:S01]  /*4fd0*/  SHF.R.U64 R6, R6, R25, R7 ;  /* 0x0000001906067219 */ /* 0x004fe20000001207 */
[----:B0-----:R-:W-:Y:S01]  /*4fe0*/  VIADD R11, R20, 0xffffffff ;  /* 0xffffffff140b7836 */ /* 0x001fe20000000000 */
[----:B------:R-:W-:Y:S01]  /*4ff0*/  LOP3.LUT R9, R14, R23, RZ, 0xc0, !PT ;  /* 0x000000170e097212 */ /* 0x000fe200078ec0ff */
[----:B------:R-:W-:Y:S02]  /*5000*/  IMAD.MOV R17, RZ, RZ, -R17 ;  /* 0x000000ffff117224 */ /* 0x000fe400078e0a11 */
[----:B------:R-:W-:Y:S02]  /*5010*/  IMAD.MOV R7, RZ, RZ, -R6 ;  /* 0x000000ffff077224 */ /* 0x000fe400078e0a06 */
[----:B------:R-:W-:Y:S01]  /*5020*/  IMAD R24, R24, R6, R9 ;  /* 0x0000000618187224 */ /* 0x000fe200078e0209 */
[----:B------:R-:W-:Y:S01]  /*5030*/  LOP3.LUT R9, R16, R11, RZ, 0xc0, !PT ;  /* 0x0000000b10097212 */ /* 0x000fe200078ec0ff */
[----:B-1----:R-:W-:Y:S02]  /*5040*/  @P4 IMAD R21, R19, R17, R22 ;  /* 0x0000001113154224 */ /* 0x002fe400078e0216 */
[----:B---3--:R-:W-:-:S02]  /*5050*/  IMAD R6, R7, R27, R18 ;  /* 0x0000001b07067224 */ /* 0x008fc400078e0212 */
[----:B------:R-:W-:Y:S02]  /*5060*/  IMAD R24, R24, R30, R21 ;  /* 0x0000001e18187224 */ /* 0x000fe400078e0215 */
[----:B------:R-:W-:Y:S02]  /*5070*/  IMAD R9, R6, R20, R9 ;  /* 0x0000001406097224 */ /* 0x000fe400078e0209 */
[----:B------:R-:W-:-:S03]  /*5080*/  IMAD.MOV.U32 R7, RZ, RZ, 0x1 ;  /* 0x00000001ff077424 */ /* 0x000fc600078e00ff */
[----:B------:R-:W-:Y:S02]  /*5090*/  SEL R13, R9, R24, !P4 ;  /* 0x00000018090d7207 */ /* 0x000fe40006000000 */
[----:B------:R-:W-:-:S07]  /*50a0*/  SEL R24, R24, R9, !P4 ;  /* 0x0000000918187207 */ /* 0x000fce0006000000 */
.L_x_98:
[----:B------:R-:W-:Y:S01]  /*50b0*/  UIADD3 UR5, UR9, UR5, URZ ;  /* 0x0000000509057290 */ /* 0x000fe2000fffe03f */
[----:B------:R-:W-:Y:S01]  /*50c0*/  LOP3.LUT P0, RZ, R7, 0xff, RZ, 0xc0, !PT ;  /* 0x000000ff07ff7812 */ /* 0x000fe2000780c0ff */
[----:B------:R-:W-:Y:S02]  /*50d0*/  IMAD.MOV.U32 R12, RZ, RZ, R24 ;  /* 0x000000ffff0c7224 */ /* 0x000fe400078e0018 */
[----:B------:R-:W-:Y:S02]  /*50e0*/  USHF.R.U32.HI UR6, URZ, 0x2, UR5 ;  /* 0x000000023f067899 */ /* 0x000fe40008011605 */
[----:B------:R-:W-:Y:S02]  /*50f0*/  UISETP.GT.U32.AND UP1, UPT, UR5, 0x3, UPT ;  /* 0x000000030500788c */ /* 0x000fe4000bf24070 */
[----:B------:R-:W-:Y:S02]  /*5100*/  ULOP3.LUT UR6, UR6, 0x1, URZ, 0xc0, !UPT ;  /* 0x0000000106067892 */ /* 0x000fe4000f8ec03f */
[----:B------:R-:W-:-:S02]  /*5110*/  UISETP.LT.U32.AND UP1, UPT, UR9, 0x4, UP1 ;  /* 0x000000040900788c */ /* 0x000fc40008f21070 */
[----:B------:R-:W-:Y:S02]  /*5120*/  UISETP.NE.U32.AND UP0, UPT, UR6, 0x1, UPT ;  /* 0x000000010600788c */ /* 0x000fe4000bf05070 */
[----:B------:R-:W-:Y:S02]  /*5130*/  USEL UR7, URZ, 0x1, !UP1 ;  /* 0x000000013f077887 */ /* 0x000fe4000c800000 */
[----:B------:R-:W-:Y:S02]  /*5140*/  UISETP.GT.U32.AND UP0, UPT, UR9, 0x3, !UP0 ;  /* 0x000000030900788c */ /* 0x000fe4000c704070 */
[----:B------:R-:W-:Y:S02]  /*5150*/  ULOP3.LUT UR5, UR5, 0x3, URZ, 0xc0, !UPT ;  /* 0x0000000305057892 */ /* 0x000fe4000f8ec03f */
[----:B------:R-:W-:-:S04]  /*5160*/  USEL UR6, URZ, 0x1, !UP0 ;  /* 0x000000013f067887 */ /* 0x000fc8000c000000 */
[----:B------:R-:W-:Y:S01]  /*5170*/  ULOP3.LUT UR4, UR6, UR4, UR7, 0x96, !UPT ;  /* 0x0000000406047292 */ /* 0x000fe2000f8e9607 */
[----:B------:R-:W-:Y:S11]  /*5180*/  @P0 BRA `(.L_x_101) ;  /* 0xffffffbc006c0947 */ /* 0x000ff6000383ffff */
[----:B------:R-:W-:Y:S05]  /*5190*/  EXIT ;  /* 0x000000000000794d */ /* 0x000fea0003800000 */
.L_x_3:
[----:B0-----:R-:W-:Y:S01]  /*51a0*/  ULDC.64 UR4, c[0x0][0x650] ;  /* 0x0001940000047ab9 */ /* 0x001fe20000000a00 */
        /* <DEDUP_REMOVED lines=25> */
.L_x_103:
[-CC-:B------:R-:W-:Y:S01]  /*5340*/  SHF.R.U64 R17, R14, R18.reuse, R15.reuse ;  /* 0x000000120e117219 */ /* 0x180fe2000000120f */
[----:B------:R-:W0:Y:S01]  /*5350*/  LDC R16, c[0x0][0x618] ;  /* 0x00018600ff107b82 */ /* 0x000e220000000800 */
[----:B------:R-:W-:Y:S01]  /*5360*/  SHF.R.U32.HI R7, RZ, R18, R15 ;  /* 0x00000012ff077219 */ /* 0x000fe2000001160f */
[----:B------:R-:W-:Y:S01]  /*5370*/  ULDC UR4, c[0x0][0x150] ;  /* 0x0000540000047ab9 */ /* 0x000fe20000000800 */
[----:B------:R-:W-:Y:S01]  /*5380*/  IADD3 R9, P0, RZ, -R17, RZ ;  /* 0x80000011ff097210 */ /* 0x000fe20007f1e0ff */
[----:B------:R-:W-:Y:S01]  /*5390*/  IMAD.MOV.U32 R10, RZ, RZ, R0 ;  /* 0x000000ffff0a7224 */ /* 0x000fe200078e0000 */
[----:B------:R-:W-:Y:S01]  /*53a0*/  I2FP.F32.U32 R12, R6 ;  /* 0x00000006000c7245 */ /* 0x000fe20000201000 */
[----:B------:R-:W-:Y:S02]  /*53b0*/  IMAD.MOV.U32 R11, RZ, RZ, R5 ;  /* 0x000000ffff0b7224 */ /* 0x000fe400078e0005 */
[----:B------:R-:W1:Y:S01]  /*53c0*/  LDC.64 R26, c[0x0][0x640] ;  /* 0x00019000ff1a7b82 */ /* 0x000e620000000a00 */
[----:B------:R-:W-:-:S02]  /*53d0*/  IMAD.X R7, RZ, RZ, ~R7, P0 ;  /* 0x000000ffff077224 */ /* 0x000fc400000e0e07 */
[----:B------:R-:W-:Y:S01]  /*53e0*/  FMUL R13, R12, UR4 ;  /* 0x000000040c0d7c20 */ /* 0x000fe20008400000 */
[----:B------:R-:W-:Y:S01]  /*53f0*/  IMAD.WIDE.U32 R10, R9, R20, R10 ;  /* 0x00000014090a7225 */ /* 0x000fe200078e000a */
[----:B------:R-:W-:-:S03]  /*5400*/  ULDC UR4, c[0x0][0x154] ;  /* 0x0000550000047ab9 */ /* 0x000fc60000000800 */
[----:B------:R-:W-:Y:S01]  /*5410*/  IMAD R12, R7, R20, RZ ;  /* 0x00000014070c7224 */ /* 0x000fe200078e02ff */
[----:B------:R-:W2:Y:S01]  /*5420*/  LDC R15, c[0x0][0x144] ;  /* 0x00005100ff0f7b82 */ /* 0x000ea20000000800 */
[----:B------:R-:W3:Y:S02]  /*5430*/  F2I.U32.TRUNC.NTZ R13, R13 ;  /* 0x0000000d000d7305 */ /* 0x000ee4000020f000 */
[----:B------:R-:W-:Y:S02]  /*5440*/  IMAD R7, R9, R21, R12 ;  /* 0x0000001509077224 */ /* 0x000fe400078e020c */
[----:B------:R-:W-:Y:S02]  /*5450*/  IMAD.MOV.U32 R12, RZ, RZ, 0x1 ;  /* 0x00000001ff0c7424 */ /* 0x000fe400078e00ff */
[----:B------:R-:W-:Y:S01]  /*5460*/  IMAD.IADD R7, R11, 0x1, R7 ;  /* 0x000000010b077824 */ /* 0x000fe200078e0207 */
[----:B------:R-:W4:Y:S04]  /*5470*/  LDC R18, c[0x0][0x608] ;  /* 0x00018200ff127b82 */ /* 0x000f280000000800 */
[----:B0-----:R-:W-:-:S02]  /*5480*/  SHF.R.U64 R14, R10, R16, R7 ;  /* 0x000000100a0e7219 */ /* 0x001fc40000001207 */
[----:B------:R-:W-:Y:S02]  /*5490*/  I2FP.F32.U32 R10, R8 ;  /* 0x00000008000a7245 */ /* 0x000fe40000201000 */
[----:B------:R-:W0:Y:S01]  /*54a0*/  LDC R25, c[0x0][0x658] ;  /* 0x00019600ff197b82 */ /* 0x000e220000000800 */
[----:B-1----:R-:W-:Y:S01]  /*54b0*/  ISETP.NE.U32.AND P0, PT, R26, RZ, PT ;  /* 0x000000ff1a00720c */ /* 0x002fe20003f05070 */
[----:B---3--:R-:W-:Y:S01]  /*54c0*/  IMAD.MOV R9, RZ, RZ, -R13 ;  /* 0x000000ffff097224 */ /* 0x008fe200078e0a0d */
[----:B------:R-:W-:Y:S01]  /*54d0*/  SHF.R.U32.HI R7, RZ, R16, R7 ;  /* 0x00000010ff077219 */ /* 0x000fe20000011607 */
[----:B------:R-:W-:Y:S01]  /*54e0*/  FMUL R10, R10, UR4 ;  /* 0x000000040a0a7c20 */ /* 0x000fe20008400000 */
[----:B------:R-:W-:Y:S01]  /*54f0*/  ISETP.NE.AND.EX P0, PT, R27, RZ, PT, P0 ;  /* 0x000000ff1b00720c */ /* 0x000fe20003f05300 */
[----:B------:R-:W-:Y:S02]  /*5500*/  IMAD.MOV.U32 R16, RZ, RZ, -0x1 ;  /* 0xffffffffff107424 */ /* 0x000fe400078e00ff */
[----:B------:R-:W1:Y:S01]  /*5510*/  LDC R21, c[0x0][0x148] ;  /* 0x00005200ff157b82 */ /* 0x000e620000000800 */
[----:B--2---:R-:W-:-:S07]  /*5520*/  IMAD R23, R15, R9, R6 ;  /* 0x000000090f177224 */ /* 0x004fce00078e0206 */
[----:B------:R-:W2:Y:S01]  /*5530*/  LDC R20, c[0x0][0x600] ;  /* 0x00018000ff147b82 */ /* 0x000ea20000000800 */
[-CC-:B----4-:R-:W-:Y:S02]  /*5540*/  SHF.R.U64 R19, R14, R18.reuse, R7.reuse ;  /* 0x000000120e137219 */ /* 0x190fe40000001207 */
[----:B------:R-:W-:Y:S02]  /*5550*/  SHF.R.U32.HI R6, RZ, R18, R7 ;  /* 0x00000012ff067219 */ /* 0x000fe40000011607 */
[----:B------:R3:W4:Y:S03]  /*5560*/  F2I.U32.TRUNC.NTZ R18, R10 ;  /* 0x0000000a00127305 */ /* 0x000726000020f000 */
[----:B------:R-:W1:Y:S01]  /*5570*/  LDC R22, c[0x0][0x648] ;  /* 0x00019200ff167b82 */ /* 0x000e620000000800 */
[-C--:B0-----:R-:W-:Y:S02]  /*5580*/  SHF.L.U32 R9, R16, R25.reuse, RZ ;  /* 0x0000001910097219 */ /* 0x081fe400000006ff */
[----:B------:R-:W-:-:S02]  /*5590*/  SHF.R.U64 R16, R19, R25, R6 ;  /* 0x0000001913107219 */ /* 0x000fc40000001206 */
[-C--:B------:R-:W-:Y:S02]  /*55a0*/  SHF.R.U32.HI R7, RZ, R25.reuse, R6 ;  /* 0x00000019ff077219 */ /* 0x080fe40000011606 */
[----:B------:R-:W-:Y:S01]  /*55b0*/  SHF.L.U32 R25, R12, R25, RZ ;  /* 0x000000190c197219 */ /* 0x000fe200000006ff */
[----:B------:R-:W0:Y:S01]  /*55c0*/  LDC R24, c[0x0][0x638] ;  /* 0x00018e00ff187b82 */ /* 0x000e220000000800 */
[----:B------:R-:W-:Y:S01]  /*55d0*/  LOP3.LUT R28, RZ, R9, RZ, 0x33, !PT ;  /* 0x00000009ff1c7212 */ /* 0x000fe200078e33ff */
[----:B------:R-:W-:-:S06]  /*55e0*/  IMAD.MOV.U32 R6, RZ, RZ, R16 ;  /* 0x000000ffff067224 */ /* 0x000fcc00078e0010 */
[----:B------:R-:W0:Y:S01]  /*55f0*/  LDC R29, c[0x0][0x610] ;  /* 0x00018400ff1d7b82 */ /* 0x000e220000000800 */
[----:B---34-:R-:W-:Y:S05]  /*5600*/  @!P0 BRA `(.L_x_104) ;  /* 0x0000000000288947 */ /* 0x018fea0003800000 */
        /* <DEDUP_REMOVED lines=10> */
.L_x_104:
[----:B-1----:R-:W-:Y:S01]  /*56b0*/  SHF.R.U64 R7, R6, R22, R7 ;  /* 0x0000001606077219 */ /* 0x002fe20000001207 */
[----:B--2---:R-:W-:Y:S01]  /*56c0*/  VIADD R11, R20, 0xffffffff ;  /* 0xffffffff140b7836 */ /* 0x004fe20000000000 */
[----:B------:R-:W-:Y:S01]  /*56d0*/  LOP3.LUT R6, R19, R28, RZ, 0xc0, !PT ;  /* 0x0000001c13067212 */ /* 0x000fe200078ec0ff */
[----:B------:R-:W-:Y:S02]  /*56e0*/  IMAD.MOV R18, RZ, RZ, -R18 ;  /* 0x000000ffff127224 */ /* 0x000fe400078e0a12 */
[----:B------:R-:W-:Y:S02]  /*56f0*/  IMAD.MOV R9, RZ, RZ, -R7 ;  /* 0x000000ffff097224 */ /* 0x000fe400078e0a07 */
[----:B------:R-:W-:Y:S01]  /*5700*/  IMAD R12, R25, R7, R6 ;  /* 0x00000007190c7224 */ /* 0x000fe200078e0206 */
[----:B------:R-:W-:Y:S01]  /*5710*/  LOP3.LUT R7, R14, R11, RZ, 0xc0, !PT ;  /* 0x0000000b0e077212 */ /* 0x000fe200078ec0ff */
[----:B------:R-:W-:Y:S02]  /*5720*/  @P4 IMAD R23, R21, R18, R8 ;  /* 0x0000001215174224 */ /* 0x000fe400078e0208 */
[----:B0-----:R-:W-:-:S02]  /*5730*/  IMAD R6, R9, R24, R16 ;  /* 0x0000001809067224 */ /* 0x001fc400078e0210 */
[----:B------:R-:W-:Y:S02]  /*5740*/  IMAD R12, R12, R29, R23 ;  /* 0x0000001d0c0c7224 */ /* 0x000fe400078e0217 */
[----:B------:R-:W-:Y:S02]  /*5750*/  IMAD R7, R6, R20, R7 ;  /* 0x0000001406077224 */ /* 0x000fe400078e0207 */
[----:B------:R-:W-:Y:S02]  /*5760*/  IMAD.MOV.U32 R10, RZ, RZ, 0x1 ;  /* 0x00000001ff0a7424 */ /* 0x000fe400078e00ff */
[----:B------:R-:W-:Y:S01]  /*5770*/  IMAD.MOV.U32 R9, RZ, RZ, R17 ;  /* 0x000000ffff097224 */ /* 0x000fe200078e0011 */
[----:B------:R-:W-:Y:S02]  /*5780*/  SEL R16, R7, R12, !P4 ;  /* 0x0000000c07107207 */ /* 0x000fe40006000000 */
[----:B------:R-:W-:-:S07]  /*5790*/  SEL R12, R12, R7, !P4 ;  /* 0x000000070c0c7207 */ /* 0x000fce0006000000 */
.L_x_102:
[----:B------:R-:W-:-:S08]  /*57a0*/  NOP ;  /* 0x0000000000007918 */ /* 0x000fd00000000000 */
[----:B------:R-:W0:-:S00]  /*57b0*/  USETMAXREG.DEALLOC.CTAPOOL 0x28 ;  /* 0x00000028000079c8 */ /* 0x000e0000080e0500 */
[----:B0-----:R-:W-:-:S13]  /*57c0*/  ISETP.NE.AND P0, PT, R3, RZ, PT ;  /* 0x000000ff0300720c */ /* 0x001fda0003f05270 */
[----:B------:R-:W-:Y:S05]  /*57d0*/  @P0 EXIT ;  /* 0x000000000000094d */ /* 0x000fea0003800000 */
[----:B------:R-:W-:Y:S01]  /*57e0*/  LOP3.LUT P0, RZ, R10, 0xff, RZ, 0xc0, !PT ;  /* 0x000000ff0aff7812 */ /* 0x000fe2000780c0ff */
[----:B------:R-:W-:Y:S02]  /*57f0*/  IMAD.MOV.U32 R11, RZ, RZ, 0x1 ;  /* 0x00000001ff0b7424 */ /* 0x000fe400078e00ff */
[----:B------:R-:W-:-:S10]  /*5800*/  IMAD.MOV.U32 R10, RZ, RZ, RZ ;  /* 0x000000ffff0a7224 */ /* 0x000fd400078e00ff */
[----:B------:R-:W-:Y:S05]  /*5810*/  @!P0 BRA `(.L_x_105) ;  /* 0x0000000c003c8947 */ /* 0x000fea0003800000 */
[----:B------:R-:W0:Y:S01]  /*5820*/  LDC R3, c[0x0][0x28c] ;  /* 0x0000a300ff037b82 */ /* 0x000e220000000800 */
[----:B------:R-:W-:Y:S01]  /*5830*/  ULDC UR5, c[0x0][0x600] ;  /* 0x0001800000057ab9 */ /* 0x000fe20000000800 */
[----:B------:R-:W-:Y:S01]  /*5840*/  ULDC UR4, c[0x0][0xc] ;  /* 0x0000030000047ab9 */ /* 0x000fe20000000800 */
[----:B------:R-:W-:Y:S01]  /*5850*/  UIADD3 UR16, UR5, -0x1, URZ ;  /* 0xffffffff05107890 */ /* 0x000fe2000fffe03f */
[C---:B------:R-:W-:Y:S01]  /*5860*/  LOP3.LUT P3, RZ, R2.reuse, 0x7f, RZ, 0xc0, !PT ;  /* 0x0000007f02ff7812 */ /* 0x040fe2000786c0ff */
[----:B------:R-:W-:Y:S01]  /*5870*/  ULDC UR6, c[0x0][0x658] ;  /* 0x0001960000067ab9 */ /* 0x000fe20000000800 */
[----:B------:R-:W-:Y:S01]  /*5880*/  ULDC UR5, c[0x0][0x10] ;  /* 0x0000040000057ab9 */ /* 0x000fe20000000800 */
[----:B------:R-:W-:Y:S01]  /*5890*/  UMOV UR7, 0xffffffff ;  /* 0xffffffff00077882 */ /* 0x000fe20000000000 */
[----:B------:R-:W-:Y:S01]  /*58a0*/  UMOV UR8, 0x1 ;  /* 0x0000000100087882 */ /* 0x000fe20000000000 */
[----:B------:R-:W-:Y:S01]  /*58b0*/  UIMAD.WIDE.U32 UR4, UR4, UR5, URZ ;  /* 0x00000005040472a5 */ /* 0x000fe2000f8e003f */
[----:B------:R-:W-:Y:S01]  /*58c0*/  LOP3.LUT P0, RZ, R2, 0x1f, RZ, 0xc0, !PT ;  /* 0x0000001f02ff7812 */ /* 0x000fe2000780c0ff */
[----:B------:R-:W-:Y:S01]  /*58d0*/  USHF.L.U32 UR7, UR7, UR6, URZ ;  /* 0x0000000607077299 */ /* 0x000fe2000800063f */
[----:B------:R-:W-:Y:S01]  /*58e0*/  BSSY B0, `(.L_x_105) ;  /* 0x00000c2000007945 */ /* 0x000fe20003800000 */
[----:B------:R-:W-:Y:S01]  /*58f0*/  USHF.L.U32 UR18, UR8, UR6, URZ ;  /* 0x0000000608127299 */ /* 0x000fe2000800063f */
[----:B------:R-:W-:Y:S01]  /*5900*/  IMAD.MOV.U32 R14, RZ, RZ, 0x1 ;  /* 0x00000001ff0e7424 */ /* 0x000fe200078e00ff */
[----:B------:R-:W-:Y:S01]  /*5910*/  LOP3.LUT R17, R4, 0x2, RZ, 0xfc, !PT ;  /* 0x0000000204117812 */ /* 0x000fe200078efcff */
[----:B------:R-:W-:Y:S01]  /*5920*/  ULDC UR6, c[0x0][0x14] ;  /* 0x0000050000067ab9 */ /* 0x000fe20000000800 */
[----:B------:R-:W-:Y:S01]  /*5930*/  PLOP3.LUT P0, PT, P0, P3, PT, 0x8a, 0x0 ;  /* 0x000000000000781c */ /* 0x000fe20000707172 */
[----:B------:R-:W-:Y:S01]  /*5940*/  UIMAD.WIDE.U32 UR20, UR4, UR6, URZ ;  /* 0x00000006041472a5 */ /* 0x000fe2000f8e003f */
[----:B------:R-:W-:Y:S01]  /*5950*/  IMAD.MOV.U32 R11, RZ, RZ, 0x1 ;  /* 0x00000001ff0b7424 */ /* 0x000fe200078e00ff */
[----:B------:R-:W-:Y:S01]  /*5960*/  UIMAD UR13, UR5, UR6, URZ ;  /* 0x00000006050d72a4 */ /* 0x000fe2000f8e023f */
[----:B------:R-:W-:Y:S01]  /*5970*/  IMAD.MOV.U32 R10, RZ, RZ, RZ ;  /* 0x000000ffff0a7224 */ /* 0x000fe200078e00ff */
[----:B------:R-:W-:Y:S01]  /*5980*/  ULOP3.LUT UR17, URZ, UR7, URZ, 0x33, !UPT ;  /* 0x000000073f117292 */ /* 0x000fe2000f8e333f */
[----:B0-----:R-:W-:Y:S01]  /*5990*/  VIADD R3, R3, 0x1f ;  /* 0x0000001f03037836 */ /* 0x001fe20000000000 */
[----:B------:R-:W-:Y:S01]  /*59a0*/  UIADD3 UR13, UR21, UR13, URZ ;  /* 0x0000000d150d7290 */ /* 0x000fe2000fffe03f */
[----:B------:R-:W-:-:S03]  /*59b0*/  ULDC.64 UR22, c[0x0][0x198] ;  /* 0x0000660000167ab9 */ /* 0x000fc60000000a00 */
[----:B------:R-:W-:-:S04]  /*59c0*/  SHF.R.S32.HI R6, RZ, 0x1f, R3 ;  /* 0x0000001fff067819 */ /* 0x000fc80000011403 */
[----:B------:R-:W-:-:S04]  /*59d0*/  LEA.HI R6, R6, R3, RZ, 0x5 ;  /* 0x0000000306067211 */ /* 0x000fc800078f28ff */
[----:B------:R-:W-:-:S05]  /*59e0*/  SHF.R.S32.HI R15, RZ, 0x5, R6 ;  /* 0x00000005ff0f7819 */ /* 0x000fca0000011406 */
[----:B------:R-:W-:-:S07]  /*59f0*/  VIADD R13, R15, 0x1 ;  /* 0x000000010f0d7836 */ /* 0x000fce0000000000 */
.L_x_117:
[----:B------:R-:W-:-:S03]  /*5a00*/  UMOV UR4, 0xffffffff ;  /* 0xffffffff00047882 */ /* 0x000fc60000000000 */
[----:B------:R-:W-:Y:S05]  /*5a10*/  BRA.DIV UR4, `(.L_x_106) ;  /* 0x0000000e04ac7947 */ /* 0x000fea000b800000 */
[----:B------:R-:W-:-:S13]  /*5a20*/  ELECT P1, URZ, PT ;  /* 0x00000000003f782f */ /* 0x000fda0003820000 */
.L_x_128:
[----:B------:R-:W0:Y:S01]  /*5a30*/  LDC R2, c[0x0][0x28c] ;  /* 0x0000a300ff027b82 */ /* 0x000e220000000800 */
[----:B------:R-:W-:Y:S01]  /*5a40*/  BSSY B1, `(.L_x_107) ;  /* 0x0000037000017945 */ /* 0x000fe20003800000 */
[----:B0-----:R-:W-:-:S13]  /*5a50*/  ISETP.LT.OR P1, PT, R2, 0x1, !P1 ;  /* 0x000000010200780c */ /* 0x001fda0004f21670 */
[----:B------:R-:W-:Y:S05]  /*5a60*/  @P1 BRA `(.L_x_108) ;  /* 0x0000000000d01947 */ /* 0x000fea0003800000 */
[----:B------:R-:W-:Y:S02]  /*5a70*/  IMAD.SHL.U32 R16, R16, 0x40, RZ ;  /* 0x0000004010107824 */ /* 0x000fe400078e00ff */
[----:B------:R-:W-:Y:S02]  /*5a80*/  IMAD.SHL.U32 R12, R12, 0x80, RZ ;  /* 0x000000800c0c7824 */ /* 0x000fe400078e00ff */
[----:B------:R-:W-:Y:S02]  /*5a90*/  IMAD.MOV.U32 R20, RZ, RZ, RZ ;  /* 0x000000ffff147224 */ /* 0x000fe400078e00ff */
[----:B------:R-:W-:Y:S02]  /*5aa0*/  IMAD.MOV.U32 R2, RZ, RZ, R13 ;  /* 0x000000ffff027224 */ /* 0x000fe400078e000d */
[----:B------:R-:W-:Y:S02]  /*5ab0*/  IMAD.MOV.U32 R3, RZ, RZ, R11 ;  /* 0x000000ffff037224 */ /* 0x000fe400078e000b */
[----:B------:R-:W-:-:S07]  /*5ac0*/  IMAD.MOV.U32 R6, RZ, RZ, R10 ;  /* 0x000000ffff067224 */ /* 0x000fce00078e000a */
.L_x_112:
[----:B------:R-:W0:Y:S01]  /*5ad0*/  S2R R8, SR_CgaCtaId ;  /* 0x0000000000087919 */ /* 0x000e220000008800 */
[----:B------:R-:W-:-:S04]  /*5ae0*/  MOV R7, 0x400 ;  /* 0x0000040000077802 */ /* 0x000fc80000000f00 */
[----:B0-----:R-:W-:Y:S02]  /*5af0*/  LEA R19, R8, R7, 0x18 ;  /* 0x0000000708137211 */ /* 0x001fe400078ec0ff */
[----:B------:R-:W-:Y:S01]  /*5b00*/  SHF.L.U32 R7, R3, 0x1f, RZ ;  /* 0x0000001f03077819 */ /* 0x000fe200000006ff */
[----:B------:R-:W0:Y:S02]  /*5b10*/  @!P3 LDC R8, c[0x0][0x500] ;  /* 0x00014000ff08bb82 */ /* 0x000e240000000800 */
[----:B------:R-:W-:-:S04]  /*5b20*/  IMAD R18, R6, 0x8, R19 ;  /* 0x0000000806127824 */ /* 0x000fc800078e0213 */
[----:B------:R-:W1:Y:S02]  /*5b30*/  SYNCS.PHASECHK.TRANS64.TRYWAIT P1, [R18+URZ+0x20], R7 ;  /* 0x00002007120075a7 */ /* 0x000e64000802017f */
[----:B-1----:R-:W-:Y:S05]  /*5b40*/  @!P1 BRA `(.L_x_109) ;  /* 0x0000000c00809947 */ /* 0x002fea0003800000 */
.L_x_129:
[----:B-1----:R-:W-:Y:S01]  /*5b50*/  PRMT R7, R17, 0x9910, RZ ;  /* 0x0000991011077816 */ /* 0x002fe200000000ff */
[----:B0-----:R0:W-:Y:S03]  /*5b60*/  @!P3 SYNCS.ARRIVE.TRANS64 RZ, [R18+URZ], R8 ;  /* 0x0000000812ffb9a7 */ /* 0x0011e6000800003f */
[----:B------:R-:W-:-:S13]  /*5b70*/  ISETP.NE.AND P1, PT, R7, 0x2, PT ;  /* 0x000000020700780c */ /* 0x000fda0003f25270 */
[----:B0-----:R-:W-:Y:S05]  /*5b80*/  @P1 BRA `(.L_x_110) ;  /* 0x0000000000041947 */ /* 0x001fea0003800000 */
[----:B------:R-:W-:Y:S01]  /*5b90*/  BPT.TRAP 0x1 ;  /* 0x000000040000795c */ /* 0x000fe20000300000 */
.L_x_110:
[----:B------:R-:W-:Y:S05]  /*5ba0*/  @P0 BRA `(.L_x_111) ;  /* 0x0000000000040947 */ /* 0x000fea0003800000 */
[----:B------:R-:W-:Y:S01]  /*5bb0*/  BPT.TRAP 0x1 ;  /* 0x000000040000795c */ /* 0x000fe20000300000 */
.L_x_111:
[--C-:B------:R-:W-:Y:S01]  /*5bc0*/  IMAD R7, R6, 0x1000, R19.reuse ;  /* 0x0000100006077824 */ /* 0x100fe200078e0213 */
[----:B------:R-:W-:Y:S01]  /*5bd0*/  R2UR UR9, R18 ;  /* 0x00000000120972ca */ /* 0x000fe200000e0000 */
[----:B------:R-:W-:Y:S01]  /*5be0*/  IMAD R19, R6, 0x800, R19 ;  /* 0x0000080006137824 */ /* 0x000fe200078e0213 */
[----:B------:R-:W-:Y:S01]  /*5bf0*/  UIADD3 UR4, UP0, UR22, 0xf0, URZ ;  /* 0x000000f016047890 */ /* 0x000fe2000ff1e03f */
[----:B------:R-:W-:Y:S01]  /*5c00*/  VIADD R2, R2, 0xffffffff ;  /* 0xffffffff02027836 */ /* 0x000fe20000000000 */
[----:B------:R-:W-:Y:S01]  /*5c10*/  R2UR UR5, R7 ;  /* 0x00000000070572ca */ /* 0x000fe200000e0000 */
[----:B------:R-:W-:Y:S01]  /*5c20*/  UIADD3 UR24, UP1, UR22, 0x1f0, URZ ;  /* 0x000001f016187890 */ /* 0x000fe2000ff3e03f */
[----:B------:R-:W-:Y:S01]  /*5c30*/  R2UR UR8, R19 ;  /* 0x00000000130872ca */ /* 0x000fe200000e0000 */
[----:B------:R-:W-:Y:S01]  /*5c40*/  VIADD R6, R6, 0x1 ;  /* 0x0000000106067836 */ /* 0x000fe20000000000 */
[----:B------:R-:W-:Y:S01]  /*5c50*/  R2UR UR11, R12 ;  /* 0x000000000c0b72ca */ /* 0x000fe200000e0000 */
[----:B------:R-:W-:Y:S01]  /*5c60*/  UIADD3.X UR25, URZ, UR23, URZ, UP1, !UPT ;  /* 0x000000173f197290 */ /* 0x000fe20008ffe43f */
[----:B------:R-:W-:Y:S01]  /*5c70*/  R2UR UR10, R20 ;  /* 0x00000000140a72ca */ /* 0x000fe200000e0000 */
[----:B------:R-:W-:Y:S01]  /*5c80*/  UMOV UR6, 0x0 ;  /* 0x0000000000067882 */ /* 0x000fe20000000000 */
[----:B------:R-:W-:Y:S01]  /*5c90*/  R2UR UR12, R9 ;  /* 0x00000000090c72ca */ /* 0x000fe200000e0000 */
[----:B------:R-:W-:Y:S01]  /*5ca0*/  UMOV UR7, 0x10000000 ;  /* 0x1000000000077882 */ /* 0x000fe20000000000 */
[----:B------:R-:W-:Y:S01]  /*5cb0*/  R2UR UR19, R16 ;  /* 0x00000000101372ca */ /* 0x000fe200000e0000 */
[----:B------:R-:W-:Y:S01]  /*5cc0*/  VIADD R20, R20, 0x20 ;  /* 0x0000002014147836 */ /* 0x000fe20000000000 */
[----:B------:R-:W-:Y:S01]  /*5cd0*/  ISETP.GT.AND P2, PT, R2, 0x1, PT ;  /* 0x000000010200780c */ /* 0x000fe20003f44270 */
[----:B------:R-:W-:Y:S01]  /*5ce0*/  UIADD3 UR14, UR5, 0x100, URZ ;  /* 0x00000100050e7890 */ /* 0x000fe2000fffe03f */
[----:B------:R-:W-:Y:S01]  /*5cf0*/  ISETP.NE.AND P1, PT, R6, 0x4, PT ;  /* 0x000000040600780c */ /* 0x000fe20003f25270 */
[----:B------:R-:W-:-:S02]  /*5d00*/  UIADD3.X UR5, URZ, UR23, URZ, UP0, !UPT ;  /* 0x000000173f057290 */ /* 0x000fc400087fe43f */
[----:B------:R-:W-:Y:S01]  /*5d10*/  UIADD3 UR15, UR8, 0x4100, URZ ;  /* 0x00004100080f7890 */ /* 0x000fe2000fffe03f */
[----:B------:R-:W-:Y:S02]  /*5d20*/  SEL R8, RZ, 0x1, P1 ;  /* 0x00000001ff087807 */ /* 0x000fe40000800000 */
[----:B------:R-:W-:Y:S01]  /*5d30*/  UMOV UR8, UR14 ;  /* 0x0000000e00087c82 */ /* 0x000fe20008000000 */
[----:B------:R-:W-:Y:S02]  /*5d40*/  SEL R6, R6, RZ, P1 ;  /* 0x000000ff06067207 */ /* 0x000fe40000800000 */
[----:B------:R-:W-:Y:S01]  /*5d50*/  LOP3.LUT R3, R3, R8, RZ, 0x3c, !PT ;  /* 0x0000000803037212 */ /* 0x000fe200078e3cff */
[----:B------:R0:W-:Y:S02]  /*5d60*/  UTMALDG.3D [UR8], [UR4], desc[UR6] ;  /* 0x00000608040075b4 */ /* 0x0001e40008011000 */
[----:B0-----:R-:W-:Y:S01]  /*5d70*/  UMOV UR8, UR15 ;  /* 0x0000000f00087c82 */ /* 0x001fe20008000000 */
[----:B------:R-:W-:-:S02]  /*5d80*/  UMOV UR11, UR19 ;  /* 0x00000013000b7c82 */ /* 0x000fc40008000000 */
[----:B------:R0:W-:Y:S02]  /*5d90*/  UTMALDG.3D [UR8], [UR24], desc[UR6] ;  /* 0x00000608180075b4 */ /* 0x0001e40008011000 */
[----:B0-----:R-:W-:Y:S05]  /*5da0*/  @P2 BRA `(.L_x_112) ;  /* 0xfffffffc00482947 */ /* 0x001fea000383ffff */
.L_x_108:
[----:B------:R-:W-:Y:S05]  /*5db0*/  BSYNC B1 ;  /* 0x0000000000017941 */ /* 0x000fea0003800000 */
.L_x_107:
[----:B------:R-:W-:Y:S01]  /*5dc0*/  LOP3.LUT P2, RZ, R14, 0xff, RZ, 0xc0, !PT ;  /* 0x000000ff0eff7812 */ /* 0x000fe2000784c0ff */
[----:B------:R-:W-:Y:S01]  /*5dd0*/  IMAD.IADD R10, R15, 0x1, R10 ;  /* 0x000000010f0a7824 */ /* 0x000fe200078e020a */
[----:B------:R-:W-:Y:S01]  /*5de0*/  IADD3 R0, P5, R0, UR20, RZ ;  /* 0x0000001400007c10 */ /* 0x000fe2000ffbe0ff */
[----:B------:R-:W-:Y:S01]  /*5df0*/  ULDC.64 UR4, c[0x0][0x650] ;  /* 0x0001940000047ab9 */ /* 0x000fe20000000a00 */
[----:B------:R-:W-:Y:S01]  /*5e00*/  BSSY B1, `(.L_x_113) ;  /* 0x000006d000017945 */ /* 0x000fe20003800000 */
[----:B------:R-:W-:Y:S01]  /*5e10*/  IMAD.MOV.U32 R12, RZ, RZ, -0x1 ;  /* 0xffffffffff0c7424 */ /* 0x000fe200078e00ff */
[----:B------:R-:W-:Y:S01]  /*5e20*/  SHF.R.U32.HI R2, RZ, 0x2, R10 ;  /* 0x00000002ff027819 */ /* 0x000fe2000001160a */
[----:B------:R-:W-:Y:S01]  /*5e30*/  IMAD.MOV.U32 R16, RZ, RZ, -0x1 ;  /* 0xffffffffff107424 */ /* 0x000fe200078e00ff */
[----:B------:R-:W-:Y:S01]  /*5e40*/  ISETP.GT.U32.AND P1, PT, R10, 0x3, PT ;  /* 0x000000030a00780c */ /* 0x000fe20003f24070 */
[----:B------:R-:W-:Y:S01]  /*5e50*/  IMAD.MOV.U32 R9, RZ, RZ, -0x1 ;  /* 0xffffffffff097424 */ /* 0x000fe200078e00ff */
[----:B------:R-:W-:-:S02]  /*5e60*/  LOP3.LUT R2, R2, 0x1, RZ, 0xc0, !PT ;  /* 0x0000000102027812 */ /* 0x000fc400078ec0ff */
[----:B------:R-:W-:Y:S01]  /*5e70*/  ISETP.LT.U32.AND P1, PT, R15, 0x4, P1 ;  /* 0x000000040f00780c */ /* 0x000fe20000f21070 */
[----:B------:R-:W0:Y:S01]  /*5e80*/  @P2 S2R R6, SR_CgaCtaId ;  /* 0x0000000000062919 */ /* 0x000e220000008800 */
[----:B------:R-:W-:Y:S02]  /*5e90*/  @P2 MOV R3, 0x400 ;  /* 0x0000040000032802 */ /* 0x000fe40000000f00 */
[----:B------:R-:W-:Y:S02]  /*5ea0*/  IADD3.X R5, R5, UR13, RZ, P5, !PT ;  /* 0x0000000d05057c10 */ /* 0x000fe4000affe4ff */
[----:B------:R-:W-:Y:S02]  /*5eb0*/  ISETP.GE.U32.AND P5, PT, R0, UR4, PT ;  /* 0x0000000400007c0c */ /* 0x000fe4000bfa6070 */
[----:B------:R-:W-:Y:S02]  /*5ec0*/  LOP3.LUT R10, R10, 0x3, RZ, 0xc0, !PT ;  /* 0x000000030a0a7812 */ /* 0x000fe400078ec0ff */
[----:B------:R-:W-:-:S02]  /*5ed0*/  PRMT R14, RZ, 0x7610, R14 ;  /* 0x00007610ff0e7816 */ /* 0x000fc4000000000e */
[----:B0-----:R-:W-:-:S04]  /*5ee0*/  @P2 LEA R3, R6, R3, 0x18 ;  /* 0x0000000306032211 */ /* 0x001fc800078ec0ff */
[----:B------:R0:W-:Y:S01]  /*5ef0*/  @P2 SYNCS.ARRIVE.TRANS64.A1T0 RZ, [R3+URZ+0x58], RZ ;  /* 0x000058ff03ff29a7 */ /* 0x0001e2000810003f */
[----:B------:R-:W-:Y:S02]  /*5f00*/  ISETP.NE.U32.AND P2, PT, R2, 0x1, PT ;  /* 0x000000010200780c */ /* 0x000fe40003f45070 */
[----:B------:R-:W-:Y:S02]  /*5f10*/  SEL R2, RZ, 0x1, !P1 ;  /* 0x00000001ff027807 */ /* 0x000fe40004800000 */
[----:B------:R-:W-:Y:S02]  /*5f20*/  ISETP.GE.U32.AND.EX P1, PT, R5, UR5, PT, P5 ;  /* 0x0000000505007c0c */ /* 0x000fe4000bf26150 */
[----:B------:R-:W-:-:S04]  /*5f30*/  ISETP.GT.U32.AND P2, PT, R15, 0x3, !P2 ;  /* 0x000000030f00780c */ /* 0x000fc80005744070 */
[----:B0-----:R-:W-:-:S04]  /*5f40*/  SEL R3, RZ, 0x1, !P2 ;  /* 0x00000001ff037807 */ /* 0x001fc80005000000 */
[--C-:B------:R-:W-:Y:S02]  /*5f50*/  LOP3.LUT R11, R3, R11, R2.reuse, 0x96, !PT ;  /* 0x0000000b030b7212 */ /* 0x100fe400078e9602 */
[----:B------:R-:W-:Y:S01]  /*5f60*/  PRMT R2, RZ, 0x7610, R2 ;  /* 0x00007610ff027816 */ /* 0x000fe20000000002 */
[----:B------:R-:W-:Y:S06]  /*5f70*/  @P1 BRA `(.L_x_114) ;  /* 0x0000000400541947 */ /* 0x000fec0003800000 */
[----:B------:R-:W-:Y:S01]  /*5f80*/  ULDC.64 UR4, c[0x0][0x628] ;  /* 0x00018a0000047ab9 */ /* 0x000fe20000000a00 */
[----:B------:R-:W0:Y:S01]  /*5f90*/  S2R R16, SR_CTAID.X ;  /* 0x0000000000107919 */ /* 0x000e220000002500 */
[----:B------:R-:W-:Y:S01]  /*5fa0*/  ISETP.NE.U32.AND P1, PT, RZ, UR4, PT ;  /* 0x00000004ff007c0c */ /* 0x000fe2000bf25070 */
[----:B------:R-:W-:Y:S01]  /*5fb0*/  ULDC UR7, c[0x0][0x630] ;  /* 0x00018c0000077ab9 */ /* 0x000fe20000000800 */
[----:B------:R-:W-:Y:S01]  /*5fc0*/  IMAD.MOV.U32 R2, RZ, RZ, R0 ;  /* 0x000000ffff027224 */ /* 0x000fe200078e0000 */
[----:B------:R-:W1:Y:S01]  /*5fd0*/  S2R R12, SR_CTAID.Y ;  /* 0x00000000000c7919 */ /* 0x000e620000002600 */
[----:B------:R-:W-:Y:S01]  /*5fe0*/  ISETP.NE.AND.EX P1, PT, RZ, UR5, PT, P1 ;  /* 0x00000005ff007c0c */ /* 0x000fe2000bf25310 */
[----:B------:R-:W-:-:S12]  /*5ff0*/  IMAD.MOV.U32 R3, RZ, RZ, R5 ;  /* 0x000000ffff037224 */ /* 0x000fd800078e0005 */
[----:B------:R-:W-:Y:S05]  /*6000*/  @!P1 BRA `(.L_x_115) ;  /* 0x0000000000289947 */ /* 0x000fea0003800000 */
[----:B------:R-:W-:Y:S02]  /*6010*/  ULDC UR6, c[0x0][0x634] ;  /* 0x00018d0000067ab9 */ /* 0x000fe40000000800 */
[----:B------:R-:W-:-:S05]  /*6020*/  IADD3 R9, P1, R0, UR6, RZ ;  /* 0x0000000600097c10 */ /* 0x000fca000ff3e0ff */
[----:B------:R-:W-:-:S04]  /*6030*/  IMAD.X R19, RZ, RZ, R5, P1 ;  /* 0x000000ffff137224 */ /* 0x000fc800008e0605 */
[----:B------:R-:W-:-:S04]  /*6040*/  IMAD.WIDE.U32 R6, R19, UR4, RZ ;  /* 0x0000000413067c25 */ /* 0x000fc8000f8e00ff */
[----:B------:R-:W-:-:S04]  /*6050*/  IMAD.WIDE.U32 R6, P1, R9, UR5, R6 ;  /* 0x0000000509067c25 */ /* 0x000fc8000f820006 */
[----:B------:R-:W-:-:S04]  /*6060*/  IMAD.WIDE.U32 R8, R9, UR4, RZ ;  /* 0x0000000409087c25 */ /* 0x000fc8000f8e00ff */
[----:B------:R-:W-:Y:S01]  /*6070*/  IMAD.X R3, RZ, RZ, RZ, P1 ;  /* 0x000000ffff037224 */ /* 0x000fe200008e06ff */
[----:B------:R-:W-:Y:S01]  /*6080*/  IADD3 RZ, P1, R9, R6, RZ ;  /* 0x0000000609ff7210 */ /* 0x000fe20007f3e0ff */
[----:B------:R-:W-:-:S04]  /*6090*/  IMAD.MOV.U32 R2, RZ, RZ, R7 ;  /* 0x000000ffff027224 */ /* 0x000fc800078e0007 */
[----:B------:R-:W-:-:S08]  /*60a0*/  IMAD.WIDE.U32.X R2, R19, UR5, R2, P1 ;  /* 0x0000000513027c25 */ /* 0x000fd000088e0402 */
.L_x_115:
[--C-:B------:R-:W-:Y:S01]  /*60b0*/  SHF.R.U64 R8, R2, UR7, R3.reuse ;  /* 0x0000000702087c19 */ /* 0x100fe20008001203 */
[----:B------:R-:W-:Y:S01]  /*60c0*/  ULDC.64 UR4, c[0x0][0x620] ;  /* 0x0001880000047ab9 */ /* 0x000fe20000000a00 */
[----:B------:R-:W-:Y:S01]  /*60d0*/  SHF.R.U32.HI R2, RZ, UR7, R3 ;  /* 0x00000007ff027c19 */ /* 0x000fe20008011603 */
[----:B------:R-:W-:Y:S01]  /*60e0*/  IMAD.MOV.U32 R3, RZ, RZ, R5 ;  /* 0x000000ffff037224 */ /* 0x000fe200078e0005 */
[----:B------:R-:W-:Y:S01]  /*60f0*/  IADD3 R7, P1, RZ, -R8, RZ ;  /* 0x80000008ff077210 */ /* 0x000fe20007f3e0ff */
[----:B------:R-:W2:Y:S01]  /*6100*/  LDC R25, c[0x0][0x144] ;  /* 0x00005100ff197b82 */ /* 0x000ea20000000800 */
[----:B0-----:R-:W-:Y:S01]  /*6110*/  I2FP.F32.U32 R9, R16 ;  /* 0x0000001000097245 */ /* 0x001fe20000201000 */
[----:B------:R-:W-:Y:S01]  /*6120*/  ULDC.64 UR8, c[0x0][0x640] ;  /* 0x0001900000087ab9 */ /* 0x000fe20000000a00 */
[----:B------:R-:W-:Y:S01]  /*6130*/  ULDC UR6, c[0x0][0x608] ;  /* 0x0001820000067ab9 */ /* 0x000fe20000000800 */
[----:B------:R-:W-:Y:S01]  /*6140*/  IMAD.X R2, RZ, RZ, ~R2, P1 ;  /* 0x000000ffff027224 */ /* 0x000fe200008e0e02 */
[----:B------:R-:W-:-:S03]  /*6150*/  ISETP.NE.U32.AND P1, PT, RZ, UR8, PT ;  /* 0x00000008ff007c0c */ /* 0x000fc6000bf25070 */
[----:B------:R-:W-:Y:S01]  /*6160*/  IMAD R6, R2, UR4, RZ ;  /* 0x0000000402067c24 */ /* 0x000fe2000f8e02ff */
[----:B------:R-:W0:Y:S01]  /*6170*/  LDC R19, c[0x0][0x148] ;  /* 0x00005200ff137b82 */ /* 0x000e220000000800 */
[----:B------:R-:W-:Y:S01]  /*6180*/  IMAD.MOV.U32 R2, RZ, RZ, R0 ;  /* 0x000000ffff027224 */ /* 0x000fe200078e0000 */
[----:B------:R-:W-:-:S03]  /*6190*/  ISETP.NE.AND.EX P1, PT, RZ, UR9, PT, P1 ;  /* 0x00000009ff007c0c */ /* 0x000fc6000bf25310 */
[----:B------:R-:W-:Y:S01]  /*61a0*/  IMAD.WIDE.U32 R2, R7, UR4, R2 ;  /* 0x0000000407027c25 */ /* 0x000fe2000f8e0002 */
[----:B------:R-:W-:-:S03]  /*61b0*/  ULDC UR4, c[0x0][0x150] ;  /* 0x0000540000047ab9 */ /* 0x000fc60000000800 */
[----:B------:R-:W-:Y:S02]  /*61c0*/  IMAD R7, R7, UR5, R6 ;  /* 0x0000000507077c24 */ /* 0x000fe4000f8e0206 */
[----:B------:R-:W-:Y:S01]  /*61d0*/  FMUL R6, R9, UR4 ;  /* 0x0000000409067c20 */ /* 0x000fe20008400000 */
[----:B------:R-:W-:Y:S01]  /*61e0*/  ULDC UR4, c[0x0][0x618] ;  /* 0x0001860000047ab9 */ /* 0x000fe20000000800 */
[----:B------:R-:W-:Y:S01]  /*61f0*/  ULDC UR5, c[0x0][0x154] ;  /* 0x0000550000057ab9 */ /* 0x000fe20000000800 */
[----:B------:R-:W-:-:S03]  /*6200*/  IMAD.IADD R3, R3, 0x1, R7 ;  /* 0x0000000103037824 */ /* 0x000fc600078e0207 */
[----:B------:R-:W3:Y:S02]  /*6210*/  F2I.U32.TRUNC.NTZ R6, R6 ;  /* 0x0000000600067305 */ /* 0x000ee4000020f000 */
[----:B------:R-:W-:Y:S02]  /*6220*/  SHF.R.U64 R9, R2, UR4, R3 ;  /* 0x0000000402097c19 */ /* 0x000fe40008001203 */
[----:B-1----:R-:W-:-:S05]  /*6230*/  I2FP.F32.U32 R2, R12 ;  /* 0x0000000c00027245 */ /* 0x002fca0000201000 */
[----:B------:R-:W-:Y:S01]  /*6240*/  FMUL R21, R2, UR5 ;  /* 0x0000000502157c20 */ /* 0x000fe20008400000 */
[----:B------:R-:W-:Y:S01]  /*6250*/  SHF.R.U32.HI R2, RZ, UR4, R3 ;  /* 0x00000004ff027c19 */ /* 0x000fe20008011603 */
[----:B------:R-:W-:-:S03]  /*6260*/  ULDC UR4, c[0x0][0x658] ;  /* 0x0001960000047ab9 */ /* 0x000fc60000000800 */
[--C-:B------:R-:W-:Y:S01]  /*6270*/  SHF.R.U64 R20, R9, UR6, R2.reuse ;  /* 0x0000000609147c19 */ /* 0x100fe20008001202 */
[----:B------:R-:W1:Y:S01]  /*6280*/  F2I.U32.TRUNC.NTZ R21, R21 ;  /* 0x0000001500157305 */ /* 0x000e62000020f000 */
[----:B------:R-:W-:Y:S01]  /*6290*/  SHF.R.U32.HI R3, RZ, UR6, R2 ;  /* 0x00000006ff037c19 */ /* 0x000fe20008011602 */
[----:B---3--:R-:W-:-:S03]  /*62a0*/  IMAD.MOV R6, RZ, RZ, -R6 ;  /* 0x000000ffff067224 */ /* 0x008fc600078e0a06 */
[--C-:B------:R-:W-:Y:S01]  /*62b0*/  SHF.R.U64 R18, R20, UR4, R3.reuse ;  /* 0x0000000414127c19 */ /* 0x100fe20008001203 */
[----:B--2---:R-:W-:Y:S01]  /*62c0*/  IMAD R16, R25, R6, R16 ;  /* 0x0000000619107224 */ /* 0x004fe200078e0210 */
[----:B------:R-:W-:-:S03]  /*62d0*/  SHF.R.U32.HI R23, RZ, UR4, R3 ;  /* 0x00000004ff177c19 */ /* 0x000fc60008011603 */
[----:B------:R-:W-:Y:S02]  /*62e0*/  IMAD.MOV.U32 R2, RZ, RZ, R18 ;  /* 0x000000ffff027224 */ /* 0x000fe400078e0012 */
[----:B------:R-:W-:Y:S01]  /*62f0*/  IMAD.MOV.U32 R3, RZ, RZ, R23 ;  /* 0x000000ffff037224 */ /* 0x000fe200078e0017 */
[----:B------:R-:W-:Y:S06]  /*6300*/  @!P1 BRA `(.L_x_116) ;  /* 0x0000000000289947 */ /* 0x000fec0003800000 */
[----:B------:R-:W-:Y:S02]  /*6310*/  ULDC UR4, c[0x0][0x64c] ;  /* 0x0001930000047ab9 */ /* 0x000fe40000000800 */
[----:B------:R-:W-:-:S05]  /*6320*/  IADD3 R3, P1, R18, UR4, RZ ;  /* 0x0000000412037c10 */ /* 0x000fca000ff3e0ff */
[----:B------:R-:W-:-:S04]  /*6330*/  IMAD.X R23, RZ, RZ, R23, P1 ;  /* 0x000000ffff177224 */ /* 0x000fc800008e0617 */
[----:B------:R-:W-:-:S04]  /*6340*/  IMAD.WIDE.U32 R6, R23, UR8, RZ ;  /* 0x0000000817067c25 */ /* 0x000fc8000f8e00ff */
[----:B------:R-:W-:-:S04]  /*6350*/  IMAD.WIDE.U32 R6, P1, R3, UR9, R6 ;  /* 0x0000000903067c25 */ /* 0x000fc8000f820006 */
[----:B------:R-:W-:-:S04]  /*6360*/  IMAD.WIDE.U32 R2, R3, UR8, RZ ;  /* 0x0000000803027c25 */ /* 0x000fc8000f8e00ff */
[----:B------:R-:W-:Y:S01]  /*6370*/  IMAD.MOV.U32 R2, RZ, RZ, R7 ;  /* 0x000000ffff027224 */ /* 0x000fe200078e0007 */
[----:B------:R-:W-:Y:S01]  /*6380*/  IADD3 RZ, P2, R3, R6, RZ ;  /* 0x0000000603ff7210 */ /* 0x000fe20007f5e0ff */
[----:B------:R-:W-:-:S04]  /*6390*/  IMAD.X R3, RZ, RZ, RZ, P1 ;  /* 0x000000ffff037224 */ /* 0x000fc800008e06ff */
[----:B------:R-:W-:-:S08]  /*63a0*/  IMAD.WIDE.U32.X R2, R23, UR9, R2, P2 ;  /* 0x0000000917027c25 */ /* 0x000fd000090e0402 */
.L_x_116:
[----:B------:R-:W-:Y:S01]  /*63b0*/  ULDC UR4, c[0x0][0x648] ;  /* 0x0001920000047ab9 */ /* 0x000fe20000000800 */
[----:B------:R-:W-:Y:S01]  /*63c0*/  LOP3.LUT R20, R20, UR17, RZ, 0xc0, !PT ;  /* 0x0000001114147c12 */ /* 0x000fe2000f8ec0ff */
[----:B-1----:R-:W-:Y:S01]  /*63d0*/  IMAD.MOV R21, RZ, RZ, -R21 ;  /* 0x000000ffff157224 */ /* 0x002fe200078e0a15 */
[----:B------:R-:W-:Y:S01]  /*63e0*/  SHF.R.U64 R3, R2, UR4, R3 ;  /* 0x0000000402037c19 */ /* 0x000fe20008001203 */
[----:B------:R-:W-:Y:S01]  /*63f0*/  ULDC UR4, c[0x0][0x638] ;  /* 0x00018e0000047ab9 */ /* 0x000fe20000000800 */
[----:B------:R-:W-:Y:S01]  /*6400*/  LOP3.LUT R9, R9, UR16, RZ, 0xc0, !PT ;  /* 0x0000001009097c12 */ /* 0x000fe2000f8ec0ff */
[----:B0-----:R-:W-:Y:S01]  /*6410*/  @P4 IMAD R16, R19, R21, R12 ;  /* 0x0000001513104224 */ /* 0x001fe200078e020c */
[----:B------:R-:W-:Y:S01]  /*6420*/  ULDC UR5, c[0x0][0x610] ;  /* 0x0001840000057ab9 */ /* 0x000fe20000000800 */
[----:B------:R-:W-:Y:S02]  /*6430*/  IMAD.MOV R7, RZ, RZ, -R3 ;  /* 0x000000ffff077224 */ /* 0x000fe400078e0a03 */
[----:B------:R-:W-:-:S02]  /*6440*/  IMAD R3, R3, UR18, R20 ;  /* 0x0000001203037c24 */ /* 0x000fc4000f8e0214 */
[----:B------:R-:W-:Y:S01]  /*6450*/  IMAD R18, R7, UR4, R18 ;  /* 0x0000000407127c24 */ /* 0x000fe2000f8e0212 */
[----:B------:R-:W-:Y:S01]  /*6460*/  ULDC UR4, c[0x0][0x600] ;  /* 0x0001800000047ab9 */ /* 0x000fe20000000800 */
[----:B------:R-:W-:Y:S02]  /*6470*/  IMAD R12, R3, UR5, R16 ;  /* 0x00000005030c7c24 */ /* 0x000fe4000f8e0210 */
[----:B------:R-:W-:Y:S02]  /*6480*/  IMAD R3, R18, UR4, R9 ;  /* 0x0000000412037c24 */ /* 0x000fe4000f8e0209 */
[----:B------:R-:W-:Y:S02]  /*6490*/  IMAD.MOV.U32 R2, RZ, RZ, 0x1 ;  /* 0x00000001ff027424 */ /* 0x000fe400078e00ff */
[----:B------:R-:W-:Y:S01]  /*64a0*/  IMAD.MOV.U32 R9, RZ, RZ, R8 ;  /* 0x000000ffff097224 */ /* 0x000fe200078e0008 */
[----:B------:R-:W-:Y:S02]  /*64b0*/  SEL R16, R3, R12, !P4 ;  /* 0x0000000c03107207 */ /* 0x000fe40006000000 */
[----:B------:R-:W-:-:S07]  /*64c0*/  SEL R12, R12, R3, !P4 ;  /* 0x000000030c0c7207 */ /* 0x000fce0006000000 */
.L_x_114:
[----:B------:R-:W-:Y:S05]  /*64d0*/  BSYNC B1 ;  /* 0x0000000000017941 */ /* 0x000fea0003800000 */
.L_x_113:
[----:B------:R-:W-:-:S13]  /*64e0*/  LOP3.LUT P1, RZ, R2, 0xff, RZ, 0xc0, !PT ;  /* 0x000000ff02ff7812 */ /* 0x000fda000782c0ff */
[----:B------:R-:W-:Y:S05]  /*64f0*/  @P1 BRA `(.L_x_117) ;  /* 0xfffffff400401947 */ /* 0x000fea000383ffff */
[----:B------:R-:W-:Y:S05]  /*6500*/  BSYNC B0 ;  /* 0x0000000000007941 */ /* 0x000fea0003800000 */
.L_x_105:
[----:B------:R-:W-:-:S03]  /*6510*/  UMOV UR4, 0xffffffff ;  /* 0xffffffff00047882 */ /* 0x000fc60000000000 */
[----:B------:R-:W-:Y:S05]  /*6520*/  BRA.DIV UR4, `(.L_x_118) ;  /* 0x00000006041c7947 */ /* 0x000fea000b800000 */
[----:B------:R-:W-:-:S13]  /*6530*/  ELECT P0, URZ, PT ;  /* 0x00000000003f782f */ /* 0x000fda0003800000 */
.L_x_132:
[----:B------:R-:W-:Y:S04]  /*6540*/  BSSY B0, `(.L_x_119) ;  /* 0x000002b000007945 */ /* 0x000fe80003800000 */
[----:B------:R-:W-:Y:S05]  /*6550*/  @!P0 BRA `(.L_x_120) ;  /* 0x0000000000a48947 */ /* 0x000fea0003800000 */
[----:B------:R-:W-:-:S04]  /*6560*/  LOP3.LUT R4, R4, 0x2, RZ, 0xfc, !PT ;  /* 0x0000000204047812 */ /* 0x000fc800078efcff */
[----:B------:R-:W-:-:S13]  /*6570*/  ISETP.NE.AND P0, PT, R4, 0x3, PT ;  /* 0x000000030400780c */ /* 0x000fda0003f05270 */
[----:B------:R-:W-:Y:S05]  /*6580*/  @!P0 BRA `(.L_x_121) ;  /* 0x0000000000048947 */ /* 0x000fea0003800000 */
[----:B------:R-:W-:Y:S01]  /*6590*/  BPT.TRAP 0x1 ;  /* 0x000000040000795c */ /* 0x000fe20000300000 */
.L_x_121:
[----:B------:R-:W0:Y:S01]  /*65a0*/  S2R R3, SR_CgaCtaId ;  /* 0x0000000000037919 */ /* 0x000e220000008800 */
[----:B------:R-:W-:Y:S02]  /*65b0*/  MOV R0, 0x400 ;  /* 0x0000040000007802 */ /* 0x000fe40000000f00 */
[----:B------:R-:W-:Y:S02]  /*65c0*/  SHF.L.U32 R2, R11, 0x1f, RZ ;  /* 0x0000001f0b027819 */ /* 0x000fe400000006ff */
[----:B0-----:R-:W-:-:S05]  /*65d0*/  LEA R3, R3, R0, 0x18 ;  /* 0x0000000003037211 */ /* 0x001fca00078ec0ff */
[----:B------:R-:W-:-:S04]  /*65e0*/  VIADD R3, R3, 0x20 ;  /* 0x0000002003037836 */ /* 0x000fc80000000000 */
[C---:B------:R-:W-:Y:S02]  /*65f0*/  IMAD R5, R10.reuse, 0x8, R3 ;  /* 0x000000080a057824 */ /* 0x040fe400078e0203 */
[----:B------:R-:W-:Y:S02]  /*6600*/  VIADD R10, R10, 0x1 ;  /* 0x000000010a0a7836 */ /* 0x000fe40000000000 */
[----:B------:R-:W0:Y:S03]  /*6610*/  SYNCS.PHASECHK.TRANS64.TRYWAIT P0, [R5+URZ], R2 ;  /* 0x00000002050075a7 */ /* 0x000e26000800017f */
[----:B------:R-:W-:-:S04]  /*6620*/  ISETP.NE.AND P1, PT, R10, 0x4, PT ;  /* 0x000000040a00780c */ /* 0x000fc80003f25270 */
[----:B------:R-:W-:Y:S02]  /*6630*/  SEL R0, RZ, 0x1, P1 ;  /* 0x00000001ff007807 */ /* 0x000fe40000800000 */
[----:B------:R-:W-:Y:S02]  /*6640*/  SEL R10, R10, RZ, P1 ;  /* 0x000000ff0a0a7207 */ /* 0x000fe40000800000 */
[----:B------:R-:W-:-:S03]  /*6650*/  LOP3.LUT R11, R11, R0, RZ, 0x3c, !PT ;  /* 0x000000000b0b7212 */ /* 0x000fc600078e3cff */
[----:B------:R-:W-:Y:S01]  /*6660*/  IMAD R7, R10, 0x8, R3 ;  /* 0x000000080a077824 */ /* 0x000fe200078e0203 */
[----:B------:R-:W-:Y:S01]  /*6670*/  SHF.L.U32 R4, R11, 0x1f, RZ ;  /* 0x0000001f0b047819 */ /* 0x000fe200000006ff */
[----:B0-----:R-:W-:Y:S06]  /*6680*/  @!P0 BRA `(.L_x_122) ;  /* 0x0000000000e88947 */ /* 0x001fec0003800000 */
.L_x_133:
[----:B------:R-:W1:Y:S01]  /*6690*/  SYNCS.PHASECHK.TRANS64.TRYWAIT P0, [R7+URZ], R4 ;  /* 0x00000004070075a7 */ /* 0x000e62000800017f */
[----:B------:R-:W-:-:S05]  /*66a0*/  VIADD R0, R10, 0x1 ;  /* 0x000000010a007836 */ /* 0x000fca0000000000 */
[----:B------:R-:W-:-:S04]  /*66b0*/  ISETP.NE.AND P1, PT, R0, 0x4, PT ;  /* 0x000000040000780c */ /* 0x000fc80003f25270 */
[----:B0-----:R-:W-:Y:S02]  /*66c0*/  SEL R2, RZ, 0x1, P1 ;  /* 0x00000001ff027807 */ /* 0x001fe40000800000 */
[----:B------:R-:W-:Y:S02]  /*66d0*/  SEL R0, R0, RZ, P1 ;  /* 0x000000ff00007207 */ /* 0x000fe40000800000 */
[----:B------:R-:W-:-:S03]  /*66e0*/  LOP3.LUT R11, R11, R2, RZ, 0x3c, !PT ;  /* 0x000000020b0b7212 */ /* 0x000fc600078e3cff */
[----:B------:R-:W-:Y:S01]  /*66f0*/  IMAD R6, R0, 0x8, R3 ;  /* 0x0000000800067824 */ /* 0x000fe200078e0203 */
[----:B------:R-:W-:Y:S01]  /*6700*/  SHF.L.U32 R5, R11, 0x1f, RZ ;  /* 0x0000001f0b057819 */ /* 0x000fe200000006ff */
[----:B-1----:R-:W-:Y:S06]  /*6710*/  @!P0 BRA `(.L_x_123) ;  /* 0x0000000000d88947 */ /* 0x002fec0003800000 */
.L_x_134:
[----:B------:R-:W1:Y:S01]  /*6720*/  SYNCS.PHASECHK.TRANS64.TRYWAIT P0, [R6+URZ], R5 ;  /* 0x00000005060075a7 */ /* 0x000e62000800017f */
[----:B------:R-:W-:-:S05]  /*6730*/  VIADD R0, R0, 0x1 ;  /* 0x0000000100007836 */ /* 0x000fca0000000000 */
[----:B------:R-:W-:-:S04]  /*6740*/  ISETP.NE.AND P1, PT, R0, 0x4, PT ;  /* 0x000000040000780c */ /* 0x000fc80003f25270 */
[----:B------:R-:W-:Y:S02]  /*6750*/  SEL R2, RZ, 0x1, P1 ;  /* 0x00000001ff027807 */ /* 0x000fe40000800000 */
[----:B------:R-:W-:Y:S02]  /*6760*/  SEL R0, R0, RZ, P1 ;  /* 0x000000ff00007207 */ /* 0x000fe40000800000 */
[----:B------:R-:W-:Y:S01]  /*6770*/  LOP3.LUT R2, R11, R2, RZ, 0x3c, !PT ;  /* 0x000000020b027212 */ /* 0x000fe200078e3cff */
[----:B-1----:R-:W-:Y:S06]  /*6780*/  @!P0 BRA `(.L_x_124) ;  /* 0x0000000000d08947 */ /* 0x002fec0003800000 */
.L_x_135:
[----:B------:R-:W-:Y:S01]  /*6790*/  IMAD R3, R0, 0x8, R3 ;  /* 0x0000000800037824 */ /* 0x000fe200078e0203 */
[----:B------:R-:W-:-:S07]  /*67a0*/  SHF.L.U32 R0, R2, 0x1f, RZ ;  /* 0x0000001f02007819 */ /* 0x000fce00000006ff */
.L_x_125:
[----:B--2---:R2:W3:Y:S02]  /*67b0*/  SYNCS.PHASECHK.TRANS64.TRYWAIT P0, [R3+URZ], R0 ;  /* 0x00000000030075a7 */ /* 0x0044e4000800017f */
[----:B---3--:R-:W-:Y:S05]  /*67c0*/  @!P0 NANOSLEEP.SYNCS 0x989680 ;  /* 0x009896800000895d */ /* 0x008fea0003900000 */
[----:B------:R-:W3:Y:S02]  /*67d0*/  @!P0 SYNCS.PHASECHK.TRANS64 P0, [R3+URZ], R0 ;  /* 0x00000000030085a7 */ /* 0x000ee4000800007f */
[----:B---3--:R-:W-:Y:S05]  /*67e0*/  @!P0 BRA `(.L_x_125) ;  /* 0xfffffffc00f08947 */ /* 0x008fea000383ffff */
.L_x_120:
[----:B------:R-:W-:Y:S05]  /*67f0*/  BSYNC B0 ;  /* 0x0000000000007941 */ /* 0x000fea0003800000 */
.L_x_119:
[----:B------:R-:W-:Y:S05]  /*6800*/  EXIT ;  /* 0x000000000000794d */ /* 0x000fea0003800000 */
.L_x_17:
[----:B-1----:R-:W-:-:S04]  /*6810*/  IMAD.U32 R7, RZ, RZ, UR6 ;  /* 0x00000006ff077e24 */ /* 0x002fc8000f8e00ff */
[----:B------:R1:W3:Y:S03]  /*6820*/  SYNCS.PHASECHK.TRANS64.TRYWAIT P0, [R7+URZ], R6 ;  /* 0x00000006070075a7 */ /* 0x0002e6000800017f */
[----:B---3--:R-:W-:Y:S05]  /*6830*/  @!P0 NANOSLEEP.SYNCS 0x989680 ;  /* 0x009896800000895d */ /* 0x008fea0003900000 */
[----:B------:R-:W3:Y:S02]  /*6840*/  @!P0 SYNCS.PHASECHK.TRANS64 P0, [R7+URZ], R6 ;  /* 0x00000006070085a7 */ /* 0x000ee4000800007f */
[----:B---3--:R-:W-:Y:S05]  /*6850*/  @!P0 BRA `(.L_x_17) ;  /* 0xfffffffc00ec8947 */ /* 0x008fea000383ffff */
[----:B------:R-:W-:Y:S05]  /*6860*/  BRA `(.L_x_16) ;  /* 0xffffffa800c07947 */ /* 0x000fea000383ffff */
.L_x_23:
[----:B-1----:R-:W-:-:S04]  /*6870*/  IMAD.U32 R8, RZ, RZ, UR12 ;  /* 0x0000000cff087e24 */ /* 0x002fc8000f8e00ff */
[----:B------:R1:W3:Y:S03]  /*6880*/  SYNCS.PHASECHK.TRANS64.TRYWAIT P0, [R8+URZ], R7 ;  /* 0x00000007080075a7 */ /* 0x0002e6000800017f */
[----:B---3--:R-:W-:Y:S05]  /*6890*/  @!P0 NANOSLEEP.SYNCS 0x989680 ;  /* 0x009896800000895d */ /* 0x008fea0003900000 */
[----:B------:R-:W3:Y:S02]  /*68a0*/  @!P0 SYNCS.PHASECHK.TRANS64 P0, [R8+URZ], R7 ;  /* 0x00000007080085a7 */ /* 0x000ee4000800007f */
[----:B---3--:R-:W-:Y:S05]  /*68b0*/  @!P0 BRA `(.L_x_23) ;  /* 0xfffffffc00ec8947 */ /* 0x008fea000383ffff */
[----:B------:R-:W-:Y:S05]  /*68c0*/  BRA `(.L_x_22) ;  /* 0xffffffb000307947 */ /* 0x000fea000383ffff */
.L_x_106:
[----:B------:R-:W-:Y:S01]  /*68d0*/  BSSY B1, `(.L_x_126) ;  /* 0x0000006000017945 */ /* 0x000fe20003800000 */
[----:B------:R-:W-:-:S07]  /*68e0*/  IMAD.MOV.U32 R2, RZ, RZ, -0x1 ;  /* 0xffffffffff027424 */ /* 0x000fce00078e00ff */
[----:B------:R-:W-:Y:S05]  /*68f0*/  WARPSYNC.COLLECTIVE R2, `(.L_x_127) ;  /* 0x00000000020c7348 */ /* 0x000fea0003c00000 */
[----:B------:R-:W-:Y:S02]  /*6900*/  ELECT P1, UR62, PT ;  /* 0x00000000003e782f */ /* 0x000fe40003820000 */
[----:B------:R-:W-:Y:S01]  /*6910*/  MOV R2, UR62 ;  /* 0x0000003e00027c02 */ /* 0x000fe20008000f00 */
[----:B------:R-:W-:Y:S10]  /*6920*/  ENDCOLLECTIVE ;  /* 0x000000000000791b */ /* 0x000ff40003800000 */
.L_x_127:
[----:B------:R-:W-:Y:S05]  /*6930*/  BSYNC B1 ;  /* 0x0000000000017941 */ /* 0x000fea0003800000 */
.L_x_126:
[----:B------:R-:W-:Y:S05]  /*6940*/  BRA `(.L_x_128) ;  /* 0xfffffff000387947 */ /* 0x000fea000383ffff */
.L_x_109:
[----:B-1----:R1:W2:Y:S02]  /*6950*/  SYNCS.PHASECHK.TRANS64.TRYWAIT P1, [R18+URZ+0x20], R7 ;  /* 0x00002007120075a7 */ /* 0x0022a4000802017f */
[----:B--2---:R-:W-:Y:S05]  /*6960*/  @!P1 NANOSLEEP.SYNCS 0x989680 ;  /* 0x009896800000995d */ /* 0x004fea0003900000 */
[----:B------:R-:W2:Y:S02]  /*6970*/  @!P1 SYNCS.PHASECHK.TRANS64 P1, [R18+URZ+0x20], R7 ;  /* 0x00002007120095a7 */ /* 0x000ea4000802007f */
[----:B--2---:R-:W-:Y:S05]  /*6980*/  @!P1 BRA `(.L_x_109) ;  /* 0xfffffffc00f09947 */ /* 0x004fea000383ffff */
[----:B------:R-:W-:Y:S05]  /*6990*/  BRA `(.L_x_129) ;  /* 0xfffffff0006c7947 */ /* 0x000fea000383ffff */
.L_x_118:
[----:B------:R-:W-:Y:S01]  /*69a0*/  BSSY B0, `(.L_x_130) ;  /* 0x0000006000007945 */ /* 0x000fe20003800000 */
[----:B------:R-:W-:-:S07]  /*69b0*/  IMAD.MOV.U32 R2, RZ, RZ, -0x1 ;  /* 0xffffffffff027424 */ /* 0x000fce00078e00ff */
[----:B------:R-:W-:Y:S05]  /*69c0*/  WARPSYNC.COLLECTIVE R2, `(.L_x_131) ;  /* 0x00000000020c7348 */ /* 0x000fea0003c00000 */
[----:B------:R-:W-:Y:S02]  /*69d0*/  ELECT P1, UR62, PT ;  /* 0x00000000003e782f */ /* 0x000fe40003820000 */
[----:B------:R-:W-:Y:S01]  /*69e0*/  MOV R2, UR62 ;  /* 0x0000003e00027c02 */ /* 0x000fe20008000f00 */
[----:B------:R-:W-:Y:S10]  /*69f0*/  ENDCOLLECTIVE ;  /* 0x000000000000791b */ /* 0x000ff40003800000 */
.L_x_131:
[----:B------:R-:W-:Y:S05]  /*6a00*/  BSYNC B0 ;  /* 0x0000000000007941 */ /* 0x000fea0003800000 */
.L_x_130:
[----:B------:R-:W-:Y:S01]  /*6a10*/  PLOP3.LUT P0, PT, P1, PT, PT, 0x80, 0x0 ;  /* 0x000000000000781c */ /* 0x000fe20000f0f070 */
[----:B------:R-:W-:-:S12]  /*6a20*/  BRA `(.L_x_132) ;  /* 0xfffffff800c47947 */ /* 0x000fd8000383ffff */
.L_x_122:
[----:B0-----:R0:W1:Y:S02]  /*6a30*/  SYNCS.PHASECHK.TRANS64.TRYWAIT P0, [R5+URZ], R2 ;  /* 0x00000002050075a7 */ /* 0x001064000800017f */
[----:B-1----:R-:W-:Y:S05]  /*6a40*/  @!P0 NANOSLEEP.SYNCS 0x989680 ;  /* 0x009896800000895d */ /* 0x002fea0003900000 */
[----:B------:R-:W1:Y:S02]  /*6a50*/  @!P0 SYNCS.PHASECHK.TRANS64 P0, [R5+URZ], R2 ;  /* 0x00000002050085a7 */ /* 0x000e64000800007f */
[----:B-1----:R-:W-:Y:S05]  /*6a60*/  @!P0 BRA `(.L_x_122) ;  /* 0xfffffffc00f08947 */ /* 0x002fea000383ffff */
[----:B------:R-:W-:Y:S05]  /*6a70*/  BRA `(.L_x_133) ;  /* 0xfffffffc00047947 */ /* 0x000fea000383ffff */
.L_x_123:
[----:B0-----:R0:W1:Y:S02]  /*6a80*/  SYNCS.PHASECHK.TRANS64.TRYWAIT P0, [R7+URZ], R4 ;  /* 0x00000004070075a7 */ /* 0x001064000800017f */
[----:B-1----:R-:W-:Y:S05]  /*6a90*/  @!P0 NANOSLEEP.SYNCS 0x989680 ;  /* 0x009896800000895d */ /* 0x002fea0003900000 */
[----:B------:R-:W1:Y:S02]  /*6aa0*/  @!P0 SYNCS.PHASECHK.TRANS64 P0, [R7+URZ], R4 ;  /* 0x00000004070085a7 */ /* 0x000e64000800007f */
[----:B-1----:R-:W-:Y:S05]  /*6ab0*/  @!P0 BRA `(.L_x_123) ;  /* 0xfffffffc00f08947 */ /* 0x002fea000383ffff */
[----:B------:R-:W-:Y:S05]  /*6ac0*/  BRA `(.L_x_134) ;  /* 0xfffffffc00147947 */ /* 0x000fea000383ffff */
.L_x_124:
[----:B-1----:R1:W2:Y:S02]  /*6ad0*/  SYNCS.PHASECHK.TRANS64.TRYWAIT P0, [R6+URZ], R5 ;  /* 0x00000005060075a7 */ /* 0x0022a4000800017f */
[----:B--2---:R-:W-:Y:S05]  /*6ae0*/  @!P0 NANOSLEEP.SYNCS 0x989680 ;  /* 0x009896800000895d */ /* 0x004fea0003900000 */
[----:B------:R-:W2:Y:S02]  /*6af0*/  @!P0 SYNCS.PHASECHK.TRANS64 P0, [R6+URZ], R5 ;  /* 0x00000005060085a7 */ /* 0x000ea4000800007f */
[----:B--2---:R-:W-:Y:S05]  /*6b00*/  @!P0 BRA `(.L_x_124) ;  /* 0xfffffffc00f08947 */ /* 0x004fea000383ffff */
[----:B------:R-:W-:Y:S05]  /*6b10*/  BRA `(.L_x_135) ;  /* 0xfffffffc001c7947 */ /* 0x000fea000383ffff */
.L_x_136:
[----:B------:R-:W-:-:S00]  /*6b20*/  BRA `(.L_x_136) ;  /* 0xfffffffc00fc7947 */ /* 0x000fc0000383ffff */
[----:B------:R-:W-:-:S00]  /*6b30*/  NOP ;  /* 0x0000000000007918 */ /* 0x000fc00000000000 */
        /* <DEDUP_REMOVED lines=12> */
.L_x_137:


//--------------------- .nv.shared._ZN7cutlass13device_kernelINS_4gemm6kernel13GemmUniversalIN4cute5tupleIJiiiiEEENS1_10collective13CollectiveMmaINS1_37MainloopSm90TmaGmmaWarpSpecializedFP8ILi4ENS5_IJNS4_1CILi1EEESB_SB_EEENS1_35KernelTmaWarpSpecializedCooperativeEEENS5_IJNSA_ILi128EEENSA_ILi64EEENSA_ILi32EEEEEENS_12float_e5m2_tENS5_IJlSB_lEEESJ_SK_NS4_8TiledMMAINS4_8MMA_AtomIJNS4_4SM904GMMA30MMA_64x64x32_F32E5M2E5M2_SS_TNILNSO_7ScaleInE1ELSQ_1EEEEEENS4_6LayoutINS5_IJNSA_ILi2EEESB_SB_EEENS5_IJSB_NSA_ILi0EEESW_EEEEENS5_IJNS4_10UnderscoreESZ_SZ_EEEEENS4_13SM90_TMA_LOADENS4_14ComposedLayoutINS4_7SwizzleILi1ELi4ELi3EEENS4_18smem_ptr_flag_bitsILi8EEENST_INS5_IJNSA_ILi8EEESH_EEENS5_IJSH_SB_EEEEEEEvNS4_8identityES12_S1C_vS1D_EENS_8epilogue10collective6detail29Sm90TmaWarpSpecializedAdapterINS1G_15DefaultEpilogueISJ_SK_SK_NS1F_6thread17LinearCombinationISJ_Li1EffLNS1K_9ScaleType4KindE0ELNS_15FloatRoundStyleE2ESJ_EENS1_15EpilogueDefaultEEEEEvvEEEEvNT_6ParamsE --------------------------
	.section	.nv.shared._ZN7cutlass13device_kernelINS_4gemm6kernel13GemmUniversalIN4cute5tupleIJiiiiEEENS1_10collective13CollectiveMmaINS1_37MainloopSm90TmaGmmaWarpSpecializedFP8ILi4ENS5_IJNS4_1CILi1EEESB_SB_EEENS1_35KernelTmaWarpSpecializedCooperativeEEENS5_IJNSA_ILi128EEENSA_ILi64EEENSA_ILi32EEEEEENS_12float_e5m2_tENS5_IJlSB_lEEESJ_SK_NS4_8TiledMMAINS4_8MMA_AtomIJNS4_4SM904GMMA30MMA_64x64x32_F32E5M2E5M2_SS_TNILNSO_7ScaleInE1ELSQ_1EEEEEENS4_6LayoutINS5_IJNSA_ILi2EEESB_SB_EEENS5_IJSB_NSA_ILi0EEESW_EEEEENS5_IJNS4_10UnderscoreESZ_SZ_EEEEENS4_13SM90_TMA_LOADENS4_14ComposedLayoutINS4_7SwizzleILi1ELi4ELi3EEENS4_18smem_ptr_flag_bitsILi8EEENST_INS5_IJNSA_ILi8EEESH_EEENS5_IJSH_SB_EEEEEEEvNS4_8identityES12_S1C_vS1D_EENS_8epilogue10collective6detail29Sm90TmaWarpSpecializedAdapterINS1G_15DefaultEpilogueISJ_SK_SK_NS1F_6thread17LinearCombinationISJ_Li1EffLNS1K_9ScaleType4KindE0ELNS_15FloatRoundStyleE2ESJ_EENS1_15EpilogueDefaultEEEEEvvEEEEvNT_6ParamsE,"aw",@nobits
	.sectionflags	@""
	.align	16
	.zero		1024


//--------------------- .nv.shared.reserved.0     --------------------------
	.section	.nv.shared.reserved.0,"aw",@nobits
	.weak		__nv_reservedSMEM_offset_0_alias
	.size		__nv_reservedSMEM_offset_0_alias, 0, 0
	.other		__nv_reservedSMEM_offset_0_alias,@"STO_CUDA_RESERVED_SHARED STV_DEFAULT"
__nv_reservedSMEM_offset_0_alias:
	.zero		0


//--------------------- .nv.global                --------------------------
	.section	.nv.global,"aw",@nobits
.nv.global:
	.type		_ZN40_INTERNAL_6c827d97_4_k_cu_afb4c559_254784cute1_E,@object
	.size		_ZN40_INTERNAL_6c827d97_4_k_cu_afb4c559_254784cute1_E,(_ZN40_INTERNAL_6c827d97_4_k_cu_afb4c559_254784cuda3std3__45__cpo6cbeginE - _ZN40_INTERNAL_6c827d97_4_k_cu_afb4c559_254784cute1_E)
_ZN40_INTERNAL_6c827d97_4_k_cu_afb4c559_254784cute1_E:
	.zero		1
	.type		_ZN40_INTERNAL_6c827d97_4_k_cu_afb4c559_254784cuda3std3__45__cpo6cbeginE,@object
	.size		_ZN40_INTERNAL_6c827d97_4_k_cu_afb4c559_254784cuda3std3__45__cpo6cbeginE,(_ZN40_INTERNAL_6c827d97_4_k_cu_afb4c559_254784cuda3std3__48in_placeE - _ZN40_INTERNAL_6c827d97_4_k_cu_afb4c559_254784cuda3std3__45__cpo6cbeginE)
_ZN40_INTERNAL_6c827d97_4_k_cu_afb4c559_254784cuda3std3__45__cpo6cbeginE:
	.zero		1
	.type		_ZN40_INTERNAL_6c827d97_4_k_cu_afb4c559_254784cuda3std3__48in_placeE,@object
	.size		_ZN40_INTERNAL_6c827d97_4_k_cu_afb4c559_254784cuda3std3__48in_placeE,(_ZN40_INTERNAL_6c827d97_4_k_cu_afb4c559_254784cuda3std6ranges3__45__cpo9iter_moveE - _ZN40_INTERNAL_6c827d97_4_k_cu_afb4c559_254784cuda3std3__48in_placeE)
_ZN40_INTERNAL_6c827d97_4_k_cu_afb4c559_254784cuda3std3__48in_placeE:
	.zero		1
	.type		_ZN40_INTERNAL_6c827d97_4_k_cu_afb4c559_254784cuda3std6ranges3__45__cpo9iter_moveE,@object
	.size		_ZN40_INTERNAL_6c827d97_4_k_cu_afb4c559_254784cuda3std6ranges3__45__cpo9iter_moveE,(_ZN40_INTERNAL_6c827d97_4_k_cu_afb4c559_254784cuda3std3__45__cpo5beginE - _ZN40_INTERNAL_6c827d97_4_k_cu_afb4c559_254784cuda3std6ranges3__45__cpo9iter_moveE)
_ZN40_INTERNAL_6c827d97_4_k_cu_afb4c559_254784cuda3std6ranges3__45__cpo9iter_moveE:
	.zero		1
	.type		_ZN40_INTERNAL_6c827d97_4_k_cu_afb4c559_254784cuda3std3__45__cpo5beginE,@object
	.size		_ZN40_INTERNAL_6c827d97_4_k_cu_afb4c559_254784cuda3std3__45__cpo5beginE,(_ZN40_INTERNAL_6c827d97_4_k_cu_afb4c559_254784cuda3std3__442_GLOBAL__N__6c827d97_4_k_cu_afb4c559_254786ignoreE - _ZN40_INTERNAL_6c827d97_4_k_cu_afb4c559_254784cuda3std3__45__cpo5beginE)
_ZN40_INTERNAL_6c827d97_4_k_cu_afb4c559_254784cuda3std3__45__cpo5beginE:
	.zero		1
	.type		_ZN40_INTERNAL_6c827d97_4_k_cu_afb4c559_254784cuda3std3__442_GLOBAL__N__6c827d97_4_k_cu_afb4c559_254786ignoreE,@object
	.size		_ZN40_INTERNAL_6c827d97_4_k_cu_afb4c559_254784cuda3std3__442_GLOBAL__N__6c827d97_4_k_cu_afb4c559_254786ignoreE,(_ZN40_INTERNAL_6c827d97_4_k_cu_afb4c559_254784cute7productE - _ZN40_INTERNAL_6c827d97_4_k_cu_afb4c559_254784cuda3std3__442_GLOBAL__N__6c827d97_4_k_cu_afb4c559_254786ignoreE)
_ZN40_INTERNAL_6c827d97_4_k_cu_afb4c559_254784cuda3std3__442_GLOBAL__N__6c827d97_4_k_cu_afb4c559_254786ignoreE:
	.zero		1
	.type		_ZN40_INTERNAL_6c827d97_4_k_cu_afb4c559_254784cute7productE,@object
	.size		_ZN40_INTERNAL_6c827d97_4_k_cu_afb4c559_254784cute7productE,(_ZN40_INTERNAL_6c827d97_4_k_cu_afb4c559_254784cuda3std3__45__cpo3endE - _ZN40_INTERNAL_6c827d97_4_k_cu_afb4c559_254784cute7productE)
_ZN40_INTERNAL_6c827d97_4_k_cu_afb4c559_254784cute7productE:
	.zero		1
	.type		_ZN40_INTERNAL_6c827d97_4_k_cu_afb4c559_254784cuda3std3__45__cpo3endE,@object
	.size		_ZN40_INTERNAL_6c827d97_4_k_cu_afb4c559_254784cuda3std3__45__cpo3endE,(_ZN40_INTERNAL_6c827d97_4_k_cu_afb4c559_254784cuda3std3__419piecewise_constructE - _ZN40_INTERNAL_6c827d97_4_k_cu_afb4c559_254784cuda3std3__45__cpo3endE)
_ZN40_INTERNAL_6c827d97_4_k_cu_afb4c559_254784cuda3std3__45__cpo3endE:
	.zero		1
	.type		_ZN40_INTERNAL_6c827d97_4_k_cu_afb4c559_254784cuda3std3__419piecewise_constructE,@object
	.size		_ZN40_INTERNAL_6c827d97_4_k_cu_afb4c559_254784cuda3std3__419piecewise_constructE,(_ZN40_INTERNAL_6c827d97_4_k_cu_afb4c559_254784cuda3std3__45__cpo4cendE - _ZN40_INTERNAL_6c827d97_4_k_cu_afb4c559_254784cuda3std3__419piecewise_constructE)
_ZN40_INTERNAL_6c827d97_4_k_cu_afb4c559_254784cuda3std3__419piecewise_constructE:
	.zero		1
	.type		_ZN40_INTERNAL_6c827d97_4_k_cu_afb4c559_254784cuda3std3__45__cpo4cendE,@object
	.size		_ZN40_INTERNAL_6c827d97_4_k_cu_afb4c559_254784cuda3std3__45__cpo4cendE,(_ZN40_INTERNAL_6c827d97_4_k_cu_afb4c559_254784cuda3std6ranges3__45__cpo4swapE - _ZN40_INTERNAL_6c827d97_4_k_cu_afb4c559_254784cuda3std3__45__cpo4cendE)
_ZN40_INTERNAL_6c827d97_4_k_cu_afb4c559_254784cuda3std3__45__cpo4cendE:
	.zero		1
	.type		_ZN40_INTERNAL_6c827d97_4_k_cu_afb4c559_254784cuda3std6ranges3__45__cpo4swapE,@object
	.size		_ZN40_INTERNAL_6c827d97_4_k_cu_afb4c559_254784cuda3std6ranges3__45__cpo4swapE,(.L_7 - _ZN40_INTERNAL_6c827d97_4_k_cu_afb4c559_254784cuda3std6ranges3__45__cpo4swapE)
_ZN40_INTERNAL_6c827d97_4_k_cu_afb4c559_254784cuda3std6ranges3__45__cpo4swapE:
	.zero		1
.L_7:


//--------------------- .nv.constant0._ZN7cutlass13device_kernelINS_4gemm6kernel13GemmUniversalIN4cute5tupleIJiiiiEEENS1_10collective13CollectiveMmaINS1_37MainloopSm90TmaGmmaWarpSpecializedFP8ILi4ENS5_IJNS4_1CILi1EEESB_SB_EEENS1_35KernelTmaWarpSpecializedCooperativeEEENS5_IJNSA_ILi128EEENSA_ILi64EEENSA_ILi32EEEEEENS_12float_e5m2_tENS5_IJlSB_lEEESJ_SK_NS4_8TiledMMAINS4_8MMA_AtomIJNS4_4SM904GMMA30MMA_64x64x32_F32E5M2E5M2_SS_TNILNSO_7ScaleInE1ELSQ_1EEEEEENS4_6LayoutINS5_IJNSA_ILi2EEESB_SB_EEENS5_IJSB_NSA_ILi0EEESW_EEEEENS5_IJNS4_10UnderscoreESZ_SZ_EEEEENS4_13SM90_TMA_LOADENS4_14ComposedLayoutINS4_7SwizzleILi1ELi4ELi3EEENS4_18smem_ptr_flag_bitsILi8EEENST_INS5_IJNSA_ILi8EEESH_EEENS5_IJSH_SB_EEEEEEEvNS4_8identityES12_S1C_vS1D_EENS_8epilogue10collective6detail29Sm90TmaWarpSpecializedAdapterINS1G_15DefaultEpilogueISJ_SK_SK_NS1F_6thread17LinearCombinationISJ_Li1EffLNS1K_9ScaleType4KindE0ELNS_15FloatRoundStyleE2ESJ_EENS1_15EpilogueDefaultEEEEEvvEEEEvNT_6ParamsE --------------------------
	.section	.nv.constant0._ZN7cutlass13device_kernelINS_4gemm6kernel13GemmUniversalIN4cute5tupleIJiiiiEEENS1_10collective13CollectiveMmaINS1_37MainloopSm90TmaGmmaWarpSpecializedFP8ILi4ENS5_IJNS4_1CILi1EEESB_SB_EEENS1_35KernelTmaWarpSpecializedCooperativeEEENS5_IJNSA_ILi128EEENSA_ILi64EEENSA_ILi32EEEEEENS_12float_e5m2_tENS5_IJlSB_lEEESJ_SK_NS4_8TiledMMAINS4_8MMA_AtomIJNS4_4SM904GMMA30MMA_64x64x32_F32E5M2E5M2_SS_TNILNSO_7ScaleInE1ELSQ_1EEEEEENS4_6LayoutINS5_IJNSA_ILi2EEESB_SB_EEENS5_IJSB_NSA_ILi0EEESW_EEEEENS5_IJNS4_10UnderscoreESZ_SZ_EEEEENS4_13SM90_TMA_LOADENS4_14ComposedLayoutINS4_7SwizzleILi1ELi4ELi3EEENS4_18smem_ptr_flag_bitsILi8EEENST_INS5_IJNSA_ILi8EEESH_EEENS5_IJSH_SB_EEEEEEEvNS4_8identityES12_S1C_vS1D_EENS_8epilogue10collective6detail29Sm90TmaWarpSpecializedAdapterINS1G_15DefaultEpilogueISJ_SK_SK_NS1F_6thread17LinearCombinationISJ_Li1EffLNS1K_9ScaleType4KindE0ELNS_15FloatRoundStyleE2ESJ_EENS1_15EpilogueDefaultEEEEEvvEEEEvNT_6ParamsE,"a",@progbits
	.sectionflags	@""
	.align	4
.nv.constant0._ZN7cutlass13device_kernelINS_4gemm6kernel13GemmUniversalIN4cute5tupleIJiiiiEEENS1_10collective13CollectiveMmaINS1_37MainloopSm90TmaGmmaWarpSpecializedFP8ILi4ENS5_IJNS4_1CILi1EEESB_SB_EEENS1_35KernelTmaWarpSpecializedCooperativeEEENS5_IJNSA_ILi128EEENSA_ILi64EEENSA_ILi32EEEEEENS_12float_e5m2_tENS5_IJlSB_lEEESJ_SK_NS4_8TiledMMAINS4_8MMA_AtomIJNS4_4SM904GMMA30MMA_64x64x32_F32E5M2E5M2_SS_TNILNSO_7ScaleInE1ELSQ_1EEEEEENS4_6LayoutINS5_IJNSA_ILi2EEESB_SB_EEENS5_IJSB_NSA_ILi0EEESW_EEEEENS5_IJNS4_10UnderscoreESZ_SZ_EEEEENS4_13SM90_TMA_LOADENS4_14ComposedLayoutINS4_7SwizzleILi1ELi4ELi3EEENS4_18smem_ptr_flag_bitsILi8EEENST_INS5_IJNSA_ILi8EEESH_EEENS5_IJSH_SB_EEEEEEEvNS4_8identityES12_S1C_vS1D_EENS_8epilogue10collective6detail29Sm90TmaWarpSpecializedAdapterINS1G_15DefaultEpilogueISJ_SK_SK_NS1F_6thread17LinearCombinationISJ_Li1EffLNS1K_9ScaleType4KindE0ELNS_15FloatRoundStyleE2ESJ_EENS1_15EpilogueDefaultEEEEEvvEEEEvNT_6ParamsE:
	.zero		1664


//--------------------- SYMBOLS --------------------------

	.type		.nv.reservedSmem.offset0,@object
	.size		.nv.reservedSmem.offset0,0x4
